//
// Generated by NVIDIA NVVM Compiler
//
// Compiler Build ID: CL-36424714
// Cuda compilation tools, release 13.0, V13.0.88
// Based on NVVM 20.0.0
//

.version 9.0
.target sm_100
.address_size 64

	// .globl	_Z8cuda_mulPfS_S_iii
// _ZZ14cuda_mul_tiledPfS_S_iiiE3Mds has been demoted
// _ZZ14cuda_mul_tiledPfS_S_iiiE3Nds has been demoted
// _ZZ17cuda_mul_bt_tiledPfS_S_iiiE3Mds has been demoted
// _ZZ17cuda_mul_bt_tiledPfS_S_iiiE3Nds has been demoted
// _ZZ27cuda_mul_bt_tiled_coarsenedPfS_S_iiiE3Mds has been demoted
// _ZZ27cuda_mul_bt_tiled_coarsenedPfS_S_iiiE3Nds has been demoted

.visible .entry _Z8cuda_mulPfS_S_iii(
	.param .u64 .ptr .align 1 _Z8cuda_mulPfS_S_iii_param_0,
	.param .u64 .ptr .align 1 _Z8cuda_mulPfS_S_iii_param_1,
	.param .u64 .ptr .align 1 _Z8cuda_mulPfS_S_iii_param_2,
	.param .u32 _Z8cuda_mulPfS_S_iii_param_3,
	.param .u32 _Z8cuda_mulPfS_S_iii_param_4,
	.param .u32 _Z8cuda_mulPfS_S_iii_param_5
)
{
	.reg .pred 	%p<13>;
	.reg .b32 	%r<41>;
	.reg .b32 	%f<68>;
	.reg .b64 	%rd<53>;

	ld.param.u64 	%rd7, [_Z8cuda_mulPfS_S_iii_param_0];
	ld.param.u64 	%rd8, [_Z8cuda_mulPfS_S_iii_param_1];
	ld.param.u64 	%rd6, [_Z8cuda_mulPfS_S_iii_param_2];
	ld.param.u32 	%r20, [_Z8cuda_mulPfS_S_iii_param_3];
	ld.param.u32 	%r18, [_Z8cuda_mulPfS_S_iii_param_4];
	ld.param.u32 	%r19, [_Z8cuda_mulPfS_S_iii_param_5];
	cvta.to.global.u64 	%rd1, %rd8;
	cvta.to.global.u64 	%rd2, %rd7;
	mov.u32 	%r21, %ctaid.y;
	mov.u32 	%r22, %ntid.y;
	mov.u32 	%r23, %tid.y;
	mad.lo.s32 	%r1, %r21, %r22, %r23;
	mov.u32 	%r24, %ctaid.x;
	mov.u32 	%r25, %ntid.x;
	mov.u32 	%r26, %tid.x;
	mad.lo.s32 	%r2, %r24, %r25, %r26;
	setp.ge.s32 	%p1, %r1, %r20;
	setp.ge.s32 	%p2, %r2, %r19;
	or.pred  	%p3, %p1, %p2;
	@%p3 bra 	$L__BB0_14;
	setp.lt.s32 	%p4, %r18, 1;
	mov.f32 	%f67, 0f00000000;
	@%p4 bra 	$L__BB0_13;
	mul.lo.s32 	%r3, %r18, %r1;
	and.b32  	%r4, %r18, 7;
	setp.lt.u32 	%p5, %r18, 8;
	mov.f32 	%f67, 0f00000000;
	mov.b32 	%r39, 0;
	@%p5 bra 	$L__BB0_5;
	and.b32  	%r39, %r18, 2147483640;
	neg.s32 	%r37, %r39;
	shl.b32 	%r7, %r19, 3;
	mul.wide.u32 	%rd9, %r3, 4;
	add.s64 	%rd10, %rd9, %rd2;
	add.s64 	%rd52, %rd10, 16;
	mov.f32 	%f67, 0f00000000;
	mul.wide.s32 	%rd13, %r19, 4;
	mov.u32 	%r36, %r2;
$L__BB0_4:
	.pragma "nounroll";
	ld.global.f32 	%f17, [%rd52+-16];
	mul.wide.s32 	%rd11, %r36, 4;
	add.s64 	%rd12, %rd1, %rd11;
	ld.global.f32 	%f18, [%rd12];
	fma.rn.f32 	%f19, %f17, %f18, %f67;
	ld.global.f32 	%f20, [%rd52+-12];
	add.s64 	%rd14, %rd12, %rd13;
	ld.global.f32 	%f21, [%rd14];
	fma.rn.f32 	%f22, %f20, %f21, %f19;
	ld.global.f32 	%f23, [%rd52+-8];
	add.s64 	%rd15, %rd14, %rd13;
	ld.global.f32 	%f24, [%rd15];
	fma.rn.f32 	%f25, %f23, %f24, %f22;
	ld.global.f32 	%f26, [%rd52+-4];
	add.s64 	%rd16, %rd15, %rd13;
	ld.global.f32 	%f27, [%rd16];
	fma.rn.f32 	%f28, %f26, %f27, %f25;
	ld.global.f32 	%f29, [%rd52];
	add.s64 	%rd17, %rd16, %rd13;
	ld.global.f32 	%f30, [%rd17];
	fma.rn.f32 	%f31, %f29, %f30, %f28;
	ld.global.f32 	%f32, [%rd52+4];
	add.s64 	%rd18, %rd17, %rd13;
	ld.global.f32 	%f33, [%rd18];
	fma.rn.f32 	%f34, %f32, %f33, %f31;
	ld.global.f32 	%f35, [%rd52+8];
	add.s64 	%rd19, %rd18, %rd13;
	ld.global.f32 	%f36, [%rd19];
	fma.rn.f32 	%f37, %f35, %f36, %f34;
	ld.global.f32 	%f38, [%rd52+12];
	add.s64 	%rd20, %rd19, %rd13;
	ld.global.f32 	%f39, [%rd20];
	fma.rn.f32 	%f67, %f38, %f39, %f37;
	add.s32 	%r37, %r37, 8;
	add.s32 	%r36, %r36, %r7;
	add.s64 	%rd52, %rd52, 32;
	setp.ne.s32 	%p6, %r37, 0;
	@%p6 bra 	$L__BB0_4;
$L__BB0_5:
	setp.eq.s32 	%p7, %r4, 0;
	@%p7 bra 	$L__BB0_13;
	and.b32  	%r13, %r18, 3;
	setp.lt.u32 	%p8, %r4, 4;
	@%p8 bra 	$L__BB0_8;
	add.s32 	%r28, %r39, %r3;
	mul.wide.u32 	%rd21, %r28, 4;
	add.s64 	%rd22, %rd2, %rd21;
	ld.global.f32 	%f41, [%rd22];
	mad.lo.s32 	%r29, %r39, %r19, %r2;
	mul.wide.s32 	%rd23, %r29, 4;
	add.s64 	%rd24, %rd1, %rd23;
	ld.global.f32 	%f42, [%rd24];
	fma.rn.f32 	%f43, %f41, %f42, %f67;
	cvt.u64.u32 	%rd25, %r3;
	cvt.u64.u32 	%rd26, %r39;
	add.s64 	%rd27, %rd26, %rd25;
	shl.b64 	%rd28, %rd27, 2;
	add.s64 	%rd29, %rd2, %rd28;
	ld.global.f32 	%f44, [%rd29+4];
	mul.wide.s32 	%rd30, %r19, 4;
	add.s64 	%rd31, %rd24, %rd30;
	ld.global.f32 	%f45, [%rd31];
	fma.rn.f32 	%f46, %f44, %f45, %f43;
	ld.global.f32 	%f47, [%rd29+8];
	add.s64 	%rd32, %rd31, %rd30;
	ld.global.f32 	%f48, [%rd32];
	fma.rn.f32 	%f49, %f47, %f48, %f46;
	ld.global.f32 	%f50, [%rd29+12];
	add.s64 	%rd33, %rd32, %rd30;
	ld.global.f32 	%f51, [%rd33];
	fma.rn.f32 	%f67, %f50, %f51, %f49;
	add.s32 	%r39, %r39, 4;
$L__BB0_8:
	setp.eq.s32 	%p9, %r13, 0;
	@%p9 bra 	$L__BB0_13;
	setp.eq.s32 	%p10, %r13, 1;
	@%p10 bra 	$L__BB0_11;
	add.s32 	%r30, %r39, %r3;
	mul.wide.u32 	%rd34, %r30, 4;
	add.s64 	%rd35, %rd2, %rd34;
	ld.global.f32 	%f53, [%rd35];
	mad.lo.s32 	%r31, %r39, %r19, %r2;
	mul.wide.s32 	%rd36, %r31, 4;
	add.s64 	%rd37, %rd1, %rd36;
	ld.global.f32 	%f54, [%rd37];
	fma.rn.f32 	%f55, %f53, %f54, %f67;
	cvt.u64.u32 	%rd38, %r3;
	cvt.u64.u32 	%rd39, %r39;
	add.s64 	%rd40, %rd39, %rd38;
	shl.b64 	%rd41, %rd40, 2;
	add.s64 	%rd42, %rd2, %rd41;
	ld.global.f32 	%f56, [%rd42+4];
	mul.wide.s32 	%rd43, %r19, 4;
	add.s64 	%rd44, %rd37, %rd43;
	ld.global.f32 	%f57, [%rd44];
	fma.rn.f32 	%f67, %f56, %f57, %f55;
	add.s32 	%r39, %r39, 2;
$L__BB0_11:
	and.b32  	%r32, %r18, 1;
	setp.eq.b32 	%p11, %r32, 1;
	not.pred 	%p12, %p11;
	@%p12 bra 	$L__BB0_13;
	add.s32 	%r33, %r39, %r3;
	mul.wide.u32 	%rd45, %r33, 4;
	add.s64 	%rd46, %rd2, %rd45;
	ld.global.f32 	%f58, [%rd46];
	mad.lo.s32 	%r34, %r39, %r19, %r2;
	mul.wide.s32 	%rd47, %r34, 4;
	add.s64 	%rd48, %rd1, %rd47;
	ld.global.f32 	%f59, [%rd48];
	fma.rn.f32 	%f67, %f58, %f59, %f67;
$L__BB0_13:
	mad.lo.s32 	%r35, %r19, %r1, %r2;
	cvta.to.global.u64 	%rd49, %rd6;
	mul.wide.s32 	%rd50, %r35, 4;
	add.s64 	%rd51, %rd49, %rd50;
	st.global.f32 	[%rd51], %f67;
$L__BB0_14:
	ret;

}
	// .globl	_Z11cuda_mul_btPfS_S_iii
.visible .entry _Z11cuda_mul_btPfS_S_iii(
	.param .u64 .ptr .align 1 _Z11cuda_mul_btPfS_S_iii_param_0,
	.param .u64 .ptr .align 1 _Z11cuda_mul_btPfS_S_iii_param_1,
	.param .u64 .ptr .align 1 _Z11cuda_mul_btPfS_S_iii_param_2,
	.param .u32 _Z11cuda_mul_btPfS_S_iii_param_3,
	.param .u32 _Z11cuda_mul_btPfS_S_iii_param_4,
	.param .u32 _Z11cuda_mul_btPfS_S_iii_param_5
)
{
	.reg .pred 	%p<13>;
	.reg .b32 	%r<48>;
	.reg .b32 	%f<112>;
	.reg .b64 	%rd<43>;

	ld.param.u64 	%rd11, [_Z11cuda_mul_btPfS_S_iii_param_0];
	ld.param.u64 	%rd12, [_Z11cuda_mul_btPfS_S_iii_param_1];
	ld.param.u64 	%rd10, [_Z11cuda_mul_btPfS_S_iii_param_2];
	ld.param.u32 	%r27, [_Z11cuda_mul_btPfS_S_iii_param_3];
	ld.param.u32 	%r25, [_Z11cuda_mul_btPfS_S_iii_param_4];
	ld.param.u32 	%r26, [_Z11cuda_mul_btPfS_S_iii_param_5];
	cvta.to.global.u64 	%rd1, %rd12;
	cvta.to.global.u64 	%rd2, %rd11;
	mov.u32 	%r28, %ctaid.y;
	mov.u32 	%r29, %ntid.y;
	mov.u32 	%r30, %tid.y;
	mad.lo.s32 	%r1, %r28, %r29, %r30;
	mov.u32 	%r31, %ctaid.x;
	mov.u32 	%r32, %ntid.x;
	mov.u32 	%r33, %tid.x;
	mad.lo.s32 	%r2, %r31, %r32, %r33;
	setp.ge.s32 	%p1, %r1, %r27;
	setp.ge.s32 	%p2, %r2, %r26;
	or.pred  	%p3, %p1, %p2;
	@%p3 bra 	$L__BB1_15;
	setp.lt.s32 	%p4, %r25, 1;
	mov.f32 	%f111, 0f00000000;
	@%p4 bra 	$L__BB1_14;
	mul.lo.s32 	%r3, %r25, %r1;
	mul.lo.s32 	%r4, %r25, %r2;
	and.b32  	%r5, %r25, 15;
	setp.lt.u32 	%p5, %r25, 16;
	mov.f32 	%f111, 0f00000000;
	mov.b32 	%r44, 0;
	@%p5 bra 	$L__BB1_5;
	and.b32  	%r44, %r25, 2147483632;
	neg.s32 	%r42, %r44;
	mul.wide.u32 	%rd13, %r3, 4;
	add.s64 	%rd14, %rd13, %rd2;
	add.s64 	%rd41, %rd14, 32;
	add.s64 	%rd4, %rd1, 32;
	mov.f32 	%f111, 0f00000000;
	mov.u32 	%r41, %r4;
$L__BB1_4:
	.pragma "nounroll";
	mul.wide.s32 	%rd15, %r41, 4;
	add.s64 	%rd16, %rd4, %rd15;
	ld.global.f32 	%f18, [%rd41+-32];
	ld.global.f32 	%f19, [%rd16+-32];
	fma.rn.f32 	%f20, %f18, %f19, %f111;
	ld.global.f32 	%f21, [%rd41+-28];
	ld.global.f32 	%f22, [%rd16+-28];
	fma.rn.f32 	%f23, %f21, %f22, %f20;
	ld.global.f32 	%f24, [%rd41+-24];
	ld.global.f32 	%f25, [%rd16+-24];
	fma.rn.f32 	%f26, %f24, %f25, %f23;
	ld.global.f32 	%f27, [%rd41+-20];
	ld.global.f32 	%f28, [%rd16+-20];
	fma.rn.f32 	%f29, %f27, %f28, %f26;
	ld.global.f32 	%f30, [%rd41+-16];
	ld.global.f32 	%f31, [%rd16+-16];
	fma.rn.f32 	%f32, %f30, %f31, %f29;
	ld.global.f32 	%f33, [%rd41+-12];
	ld.global.f32 	%f34, [%rd16+-12];
	fma.rn.f32 	%f35, %f33, %f34, %f32;
	ld.global.f32 	%f36, [%rd41+-8];
	ld.global.f32 	%f37, [%rd16+-8];
	fma.rn.f32 	%f38, %f36, %f37, %f35;
	ld.global.f32 	%f39, [%rd41+-4];
	ld.global.f32 	%f40, [%rd16+-4];
	fma.rn.f32 	%f41, %f39, %f40, %f38;
	ld.global.f32 	%f42, [%rd41];
	ld.global.f32 	%f43, [%rd16];
	fma.rn.f32 	%f44, %f42, %f43, %f41;
	ld.global.f32 	%f45, [%rd41+4];
	ld.global.f32 	%f46, [%rd16+4];
	fma.rn.f32 	%f47, %f45, %f46, %f44;
	ld.global.f32 	%f48, [%rd41+8];
	ld.global.f32 	%f49, [%rd16+8];
	fma.rn.f32 	%f50, %f48, %f49, %f47;
	ld.global.f32 	%f51, [%rd41+12];
	ld.global.f32 	%f52, [%rd16+12];
	fma.rn.f32 	%f53, %f51, %f52, %f50;
	ld.global.f32 	%f54, [%rd41+16];
	ld.global.f32 	%f55, [%rd16+16];
	fma.rn.f32 	%f56, %f54, %f55, %f53;
	ld.global.f32 	%f57, [%rd41+20];
	ld.global.f32 	%f58, [%rd16+20];
	fma.rn.f32 	%f59, %f57, %f58, %f56;
	ld.global.f32 	%f60, [%rd41+24];
	ld.global.f32 	%f61, [%rd16+24];
	fma.rn.f32 	%f62, %f60, %f61, %f59;
	ld.global.f32 	%f63, [%rd41+28];
	ld.global.f32 	%f64, [%rd16+28];
	fma.rn.f32 	%f111, %f63, %f64, %f62;
	add.s32 	%r42, %r42, 16;
	add.s64 	%rd41, %rd41, 64;
	add.s32 	%r41, %r41, 16;
	setp.ne.s32 	%p6, %r42, 0;
	@%p6 bra 	$L__BB1_4;
$L__BB1_5:
	setp.eq.s32 	%p7, %r5, 0;
	@%p7 bra 	$L__BB1_14;
	and.b32  	%r13, %r25, 7;
	setp.lt.u32 	%p8, %r5, 8;
	@%p8 bra 	$L__BB1_8;
	add.s32 	%r35, %r44, %r3;
	mul.wide.u32 	%rd17, %r35, 4;
	add.s64 	%rd18, %rd2, %rd17;
	ld.global.f32 	%f66, [%rd18];
	add.s32 	%r36, %r44, %r4;
	mul.wide.s32 	%rd19, %r36, 4;
	add.s64 	%rd20, %rd1, %rd19;
	ld.global.f32 	%f67, [%rd20];
	fma.rn.f32 	%f68, %f66, %f67, %f111;
	cvt.u64.u32 	%rd21, %r3;
	cvt.u64.u32 	%rd22, %r44;
	add.s64 	%rd23, %rd22, %rd21;
	shl.b64 	%rd24, %rd23, 2;
	add.s64 	%rd25, %rd2, %rd24;
	ld.global.f32 	%f69, [%rd25+4];
	ld.global.f32 	%f70, [%rd20+4];
	fma.rn.f32 	%f71, %f69, %f70, %f68;
	ld.global.f32 	%f72, [%rd25+8];
	ld.global.f32 	%f73, [%rd20+8];
	fma.rn.f32 	%f74, %f72, %f73, %f71;
	ld.global.f32 	%f75, [%rd25+12];
	ld.global.f32 	%f76, [%rd20+12];
	fma.rn.f32 	%f77, %f75, %f76, %f74;
	ld.global.f32 	%f78, [%rd25+16];
	ld.global.f32 	%f79, [%rd20+16];
	fma.rn.f32 	%f80, %f78, %f79, %f77;
	ld.global.f32 	%f81, [%rd25+20];
	ld.global.f32 	%f82, [%rd20+20];
	fma.rn.f32 	%f83, %f81, %f82, %f80;
	ld.global.f32 	%f84, [%rd25+24];
	ld.global.f32 	%f85, [%rd20+24];
	fma.rn.f32 	%f86, %f84, %f85, %f83;
	ld.global.f32 	%f87, [%rd25+28];
	ld.global.f32 	%f88, [%rd20+28];
	fma.rn.f32 	%f111, %f87, %f88, %f86;
	add.s32 	%r44, %r44, 8;
$L__BB1_8:
	setp.eq.s32 	%p9, %r13, 0;
	@%p9 bra 	$L__BB1_14;
	and.b32  	%r16, %r25, 3;
	setp.lt.u32 	%p10, %r13, 4;
	@%p10 bra 	$L__BB1_11;
	add.s32 	%r37, %r44, %r3;
	mul.wide.u32 	%rd26, %r37, 4;
	add.s64 	%rd27, %rd2, %rd26;
	ld.global.f32 	%f90, [%rd27];
	add.s32 	%r38, %r44, %r4;
	mul.wide.s32 	%rd28, %r38, 4;
	add.s64 	%rd29, %rd1, %rd28;
	ld.global.f32 	%f91, [%rd29];
	fma.rn.f32 	%f92, %f90, %f91, %f111;
	cvt.u64.u32 	%rd30, %r3;
	cvt.u64.u32 	%rd31, %r44;
	add.s64 	%rd32, %rd31, %rd30;
	shl.b64 	%rd33, %rd32, 2;
	add.s64 	%rd34, %rd2, %rd33;
	ld.global.f32 	%f93, [%rd34+4];
	ld.global.f32 	%f94, [%rd29+4];
	fma.rn.f32 	%f95, %f93, %f94, %f92;
	ld.global.f32 	%f96, [%rd34+8];
	ld.global.f32 	%f97, [%rd29+8];
	fma.rn.f32 	%f98, %f96, %f97, %f95;
	ld.global.f32 	%f99, [%rd34+12];
	ld.global.f32 	%f100, [%rd29+12];
	fma.rn.f32 	%f111, %f99, %f100, %f98;
	add.s32 	%r44, %r44, 4;
$L__BB1_11:
	setp.eq.s32 	%p11, %r16, 0;
	@%p11 bra 	$L__BB1_14;
	add.s32 	%r47, %r44, %r4;
	add.s32 	%r39, %r44, %r3;
	mul.wide.u32 	%rd35, %r39, 4;
	add.s64 	%rd42, %rd2, %rd35;
	neg.s32 	%r46, %r16;
$L__BB1_13:
	.pragma "nounroll";
	mul.wide.s32 	%rd36, %r47, 4;
	add.s64 	%rd37, %rd1, %rd36;
	ld.global.f32 	%f101, [%rd42];
	ld.global.f32 	%f102, [%rd37];
	fma.rn.f32 	%f111, %f101, %f102, %f111;
	add.s32 	%r47, %r47, 1;
	add.s64 	%rd42, %rd42, 4;
	add.s32 	%r46, %r46, 1;
	setp.ne.s32 	%p12, %r46, 0;
	@%p12 bra 	$L__BB1_13;
$L__BB1_14:
	mad.lo.s32 	%r40, %r26, %r1, %r2;
	cvta.to.global.u64 	%rd38, %rd10;
	mul.wide.s32 	%rd39, %r40, 4;
	add.s64 	%rd40, %rd38, %rd39;
	st.global.f32 	[%rd40], %f111;
$L__BB1_15:
	ret;

}
	// .globl	_Z14cuda_mul_tiledPfS_S_iii
.visible .entry _Z14cuda_mul_tiledPfS_S_iii(
	.param .u64 .ptr .align 1 _Z14cuda_mul_tiledPfS_S_iii_param_0,
	.param .u64 .ptr .align 1 _Z14cuda_mul_tiledPfS_S_iii_param_1,
	.param .u64 .ptr .align 1 _Z14cuda_mul_tiledPfS_S_iii_param_2,
	.param .u32 _Z14cuda_mul_tiledPfS_S_iii_param_3,
	.param .u32 _Z14cuda_mul_tiledPfS_S_iii_param_4,
	.param .u32 _Z14cuda_mul_tiledPfS_S_iii_param_5
)
{
	.reg .pred 	%p<12>;
	.reg .b32 	%r<37>;
	.reg .b32 	%f<115>;
	.reg .b64 	%rd<13>;
	// demoted variable
	.shared .align 4 .b8 _ZZ14cuda_mul_tiledPfS_S_iiiE3Mds[4096];
	// demoted variable
	.shared .align 4 .b8 _ZZ14cuda_mul_tiledPfS_S_iiiE3Nds[4096];
	ld.param.u64 	%rd3, [_Z14cuda_mul_tiledPfS_S_iii_param_0];
	ld.param.u64 	%rd4, [_Z14cuda_mul_tiledPfS_S_iii_param_1];
	ld.param.u64 	%rd5, [_Z14cuda_mul_tiledPfS_S_iii_param_2];
	ld.param.u32 	%r15, [_Z14cuda_mul_tiledPfS_S_iii_param_3];
	ld.param.u32 	%r16, [_Z14cuda_mul_tiledPfS_S_iii_param_4];
	ld.param.u32 	%r17, [_Z14cuda_mul_tiledPfS_S_iii_param_5];
	mov.u32 	%r18, %ctaid.x;
	mov.u32 	%r19, %ctaid.y;
	mov.u32 	%r1, %tid.x;
	mov.u32 	%r2, %tid.y;
	shl.b32 	%r20, %r19, 5;
	add.s32 	%r3, %r20, %r2;
	shl.b32 	%r21, %r18, 5;
	add.s32 	%r4, %r21, %r1;
	cvt.rn.f32.s32 	%f10, %r16;
	mul.f32 	%f11, %f10, 0f3D000000;
	cvt.rpi.f32.f32 	%f1, %f11;
	setp.leu.f32 	%p1, %f1, 0f00000000;
	mov.f32 	%f114, 0f00000000;
	@%p1 bra 	$L__BB2_7;
	shl.b32 	%r23, %r2, 5;
	add.s32 	%r24, %r23, %r1;
	shl.b32 	%r25, %r24, 2;
	mov.u32 	%r26, _ZZ14cuda_mul_tiledPfS_S_iiiE3Mds;
	add.s32 	%r5, %r26, %r25;
	mul.lo.s32 	%r6, %r16, %r3;
	mov.u32 	%r27, _ZZ14cuda_mul_tiledPfS_S_iiiE3Nds;
	add.s32 	%r7, %r27, %r25;
	shl.b32 	%r28, %r2, 7;
	add.s32 	%r8, %r26, %r28;
	shl.b32 	%r29, %r1, 2;
	add.s32 	%r9, %r27, %r29;
	cvta.to.global.u64 	%rd1, %rd3;
	cvta.to.global.u64 	%rd2, %rd4;
	mov.f32 	%f114, 0f00000000;
	mov.b32 	%r36, 0;
$L__BB2_2:
	setp.ge.s32 	%p2, %r3, %r15;
	shl.b32 	%r11, %r36, 5;
	add.s32 	%r30, %r11, %r1;
	setp.ge.s32 	%p3, %r30, %r16;
	mov.f32 	%f112, 0f00000000;
	or.pred  	%p4, %p2, %p3;
	@%p4 bra 	$L__BB2_4;
	add.s32 	%r31, %r30, %r6;
	mul.wide.s32 	%rd6, %r31, 4;
	add.s64 	%rd7, %rd1, %rd6;
	ld.global.f32 	%f112, [%rd7];
$L__BB2_4:
	setp.ge.s32 	%p5, %r4, %r17;
	st.shared.f32 	[%r5], %f112;
	add.s32 	%r13, %r11, %r2;
	setp.ge.s32 	%p6, %r13, %r16;
	mov.f32 	%f113, 0f00000000;
	or.pred  	%p7, %p6, %p5;
	@%p7 bra 	$L__BB2_6;
	mad.lo.s32 	%r33, %r13, %r17, %r4;
	mul.wide.s32 	%rd8, %r33, 4;
	add.s64 	%rd9, %rd2, %rd8;
	ld.global.f32 	%f113, [%rd9];
$L__BB2_6:
	st.shared.f32 	[%r7], %f113;
	bar.sync 	0;
	ld.shared.f32 	%f15, [%r8];
	ld.shared.f32 	%f16, [%r9];
	fma.rn.f32 	%f17, %f15, %f16, %f114;
	ld.shared.f32 	%f18, [%r8+4];
	ld.shared.f32 	%f19, [%r9+128];
	fma.rn.f32 	%f20, %f18, %f19, %f17;
	ld.shared.f32 	%f21, [%r8+8];
	ld.shared.f32 	%f22, [%r9+256];
	fma.rn.f32 	%f23, %f21, %f22, %f20;
	ld.shared.f32 	%f24, [%r8+12];
	ld.shared.f32 	%f25, [%r9+384];
	fma.rn.f32 	%f26, %f24, %f25, %f23;
	ld.shared.f32 	%f27, [%r8+16];
	ld.shared.f32 	%f28, [%r9+512];
	fma.rn.f32 	%f29, %f27, %f28, %f26;
	ld.shared.f32 	%f30, [%r8+20];
	ld.shared.f32 	%f31, [%r9+640];
	fma.rn.f32 	%f32, %f30, %f31, %f29;
	ld.shared.f32 	%f33, [%r8+24];
	ld.shared.f32 	%f34, [%r9+768];
	fma.rn.f32 	%f35, %f33, %f34, %f32;
	ld.shared.f32 	%f36, [%r8+28];
	ld.shared.f32 	%f37, [%r9+896];
	fma.rn.f32 	%f38, %f36, %f37, %f35;
	ld.shared.f32 	%f39, [%r8+32];
	ld.shared.f32 	%f40, [%r9+1024];
	fma.rn.f32 	%f41, %f39, %f40, %f38;
	ld.shared.f32 	%f42, [%r8+36];
	ld.shared.f32 	%f43, [%r9+1152];
	fma.rn.f32 	%f44, %f42, %f43, %f41;
	ld.shared.f32 	%f45, [%r8+40];
	ld.shared.f32 	%f46, [%r9+1280];
	fma.rn.f32 	%f47, %f45, %f46, %f44;
	ld.shared.f32 	%f48, [%r8+44];
	ld.shared.f32 	%f49, [%r9+1408];
	fma.rn.f32 	%f50, %f48, %f49, %f47;
	ld.shared.f32 	%f51, [%r8+48];
	ld.shared.f32 	%f52, [%r9+1536];
	fma.rn.f32 	%f53, %f51, %f52, %f50;
	ld.shared.f32 	%f54, [%r8+52];
	ld.shared.f32 	%f55, [%r9+1664];
	fma.rn.f32 	%f56, %f54, %f55, %f53;
	ld.shared.f32 	%f57, [%r8+56];
	ld.shared.f32 	%f58, [%r9+1792];
	fma.rn.f32 	%f59, %f57, %f58, %f56;
	ld.shared.f32 	%f60, [%r8+60];
	ld.shared.f32 	%f61, [%r9+1920];
	fma.rn.f32 	%f62, %f60, %f61, %f59;
	ld.shared.f32 	%f63, [%r8+64];
	ld.shared.f32 	%f64, [%r9+2048];
	fma.rn.f32 	%f65, %f63, %f64, %f62;
	ld.shared.f32 	%f66, [%r8+68];
	ld.shared.f32 	%f67, [%r9+2176];
	fma.rn.f32 	%f68, %f66, %f67, %f65;
	ld.shared.f32 	%f69, [%r8+72];
	ld.shared.f32 	%f70, [%r9+2304];
	fma.rn.f32 	%f71, %f69, %f70, %f68;
	ld.shared.f32 	%f72, [%r8+76];
	ld.shared.f32 	%f73, [%r9+2432];
	fma.rn.f32 	%f74, %f72, %f73, %f71;
	ld.shared.f32 	%f75, [%r8+80];
	ld.shared.f32 	%f76, [%r9+2560];
	fma.rn.f32 	%f77, %f75, %f76, %f74;
	ld.shared.f32 	%f78, [%r8+84];
	ld.shared.f32 	%f79, [%r9+2688];
	fma.rn.f32 	%f80, %f78, %f79, %f77;
	ld.shared.f32 	%f81, [%r8+88];
	ld.shared.f32 	%f82, [%r9+2816];
	fma.rn.f32 	%f83, %f81, %f82, %f80;
	ld.shared.f32 	%f84, [%r8+92];
	ld.shared.f32 	%f85, [%r9+2944];
	fma.rn.f32 	%f86, %f84, %f85, %f83;
	ld.shared.f32 	%f87, [%r8+96];
	ld.shared.f32 	%f88, [%r9+3072];
	fma.rn.f32 	%f89, %f87, %f88, %f86;
	ld.shared.f32 	%f90, [%r8+100];
	ld.shared.f32 	%f91, [%r9+3200];
	fma.rn.f32 	%f92, %f90, %f91, %f89;
	ld.shared.f32 	%f93, [%r8+104];
	ld.shared.f32 	%f94, [%r9+3328];
	fma.rn.f32 	%f95, %f93, %f94, %f92;
	ld.shared.f32 	%f96, [%r8+108];
	ld.shared.f32 	%f97, [%r9+3456];
	fma.rn.f32 	%f98, %f96, %f97, %f95;
	ld.shared.f32 	%f99, [%r8+112];
	ld.shared.f32 	%f100, [%r9+3584];
	fma.rn.f32 	%f101, %f99, %f100, %f98;
	ld.shared.f32 	%f102, [%r8+116];
	ld.shared.f32 	%f103, [%r9+3712];
	fma.rn.f32 	%f104, %f102, %f103, %f101;
	ld.shared.f32 	%f105, [%r8+120];
	ld.shared.f32 	%f106, [%r9+3840];
	fma.rn.f32 	%f107, %f105, %f106, %f104;
	ld.shared.f32 	%f108, [%r8+124];
	ld.shared.f32 	%f109, [%r9+3968];
	fma.rn.f32 	%f114, %f108, %f109, %f107;
	bar.sync 	0;
	add.s32 	%r36, %r36, 1;
	cvt.rn.f32.u32 	%f110, %r36;
	setp.gt.f32 	%p8, %f1, %f110;
	@%p8 bra 	$L__BB2_2;
$L__BB2_7:
	setp.ge.s32 	%p9, %r3, %r15;
	setp.ge.s32 	%p10, %r4, %r17;
	or.pred  	%p11, %p9, %p10;
	@%p11 bra 	$L__BB2_9;
	mad.lo.s32 	%r35, %r17, %r3, %r4;
	cvta.to.global.u64 	%rd10, %rd5;
	mul.wide.u32 	%rd11, %r35, 4;
	add.s64 	%rd12, %rd10, %rd11;
	st.global.f32 	[%rd12], %f114;
$L__BB2_9:
	ret;

}
	// .globl	_Z17cuda_mul_bt_tiledPfS_S_iii
.visible .entry _Z17cuda_mul_bt_tiledPfS_S_iii(
	.param .u64 .ptr .align 1 _Z17cuda_mul_bt_tiledPfS_S_iii_param_0,
	.param .u64 .ptr .align 1 _Z17cuda_mul_bt_tiledPfS_S_iii_param_1,
	.param .u64 .ptr .align 1 _Z17cuda_mul_bt_tiledPfS_S_iii_param_2,
	.param .u32 _Z17cuda_mul_bt_tiledPfS_S_iii_param_3,
	.param .u32 _Z17cuda_mul_bt_tiledPfS_S_iii_param_4,
	.param .u32 _Z17cuda_mul_bt_tiledPfS_S_iii_param_5
)
{
	.reg .pred 	%p<12>;
	.reg .b32 	%r<41>;
	.reg .b32 	%f<115>;
	.reg .b64 	%rd<13>;
	// demoted variable
	.shared .align 4 .b8 _ZZ17cuda_mul_bt_tiledPfS_S_iiiE3Mds[4096];
	// demoted variable
	.shared .align 4 .b8 _ZZ17cuda_mul_bt_tiledPfS_S_iiiE3Nds[4096];
	ld.param.u64 	%rd3, [_Z17cuda_mul_bt_tiledPfS_S_iii_param_0];
	ld.param.u64 	%rd4, [_Z17cuda_mul_bt_tiledPfS_S_iii_param_1];
	ld.param.u64 	%rd5, [_Z17cuda_mul_bt_tiledPfS_S_iii_param_2];
	ld.param.u32 	%r16, [_Z17cuda_mul_bt_tiledPfS_S_iii_param_3];
	ld.param.u32 	%r17, [_Z17cuda_mul_bt_tiledPfS_S_iii_param_4];
	ld.param.u32 	%r18, [_Z17cuda_mul_bt_tiledPfS_S_iii_param_5];
	mov.u32 	%r19, %ctaid.x;
	mov.u32 	%r20, %ctaid.y;
	mov.u32 	%r1, %tid.x;
	mov.u32 	%r2, %tid.y;
	shl.b32 	%r21, %r20, 5;
	add.s32 	%r3, %r21, %r2;
	shl.b32 	%r22, %r19, 5;
	add.s32 	%r4, %r22, %r1;
	cvt.rn.f32.s32 	%f10, %r17;
	mul.f32 	%f11, %f10, 0f3D000000;
	cvt.rpi.f32.f32 	%f1, %f11;
	setp.leu.f32 	%p1, %f1, 0f00000000;
	mov.f32 	%f114, 0f00000000;
	@%p1 bra 	$L__BB3_7;
	shl.b32 	%r24, %r2, 5;
	add.s32 	%r25, %r24, %r1;
	shl.b32 	%r26, %r25, 2;
	mov.u32 	%r27, _ZZ17cuda_mul_bt_tiledPfS_S_iiiE3Mds;
	add.s32 	%r5, %r27, %r26;
	mul.lo.s32 	%r6, %r17, %r3;
	shl.b32 	%r28, %r1, 5;
	add.s32 	%r29, %r28, %r2;
	shl.b32 	%r30, %r29, 2;
	mov.u32 	%r31, _ZZ17cuda_mul_bt_tiledPfS_S_iiiE3Nds;
	add.s32 	%r7, %r31, %r30;
	mul.lo.s32 	%r8, %r17, %r4;
	shl.b32 	%r32, %r2, 7;
	add.s32 	%r9, %r27, %r32;
	shl.b32 	%r33, %r1, 7;
	add.s32 	%r10, %r31, %r33;
	cvta.to.global.u64 	%rd1, %rd3;
	cvta.to.global.u64 	%rd2, %rd4;
	mov.f32 	%f114, 0f00000000;
	mov.b32 	%r40, 0;
$L__BB3_2:
	setp.ge.s32 	%p2, %r3, %r16;
	shl.b32 	%r12, %r40, 5;
	add.s32 	%r34, %r12, %r1;
	setp.ge.s32 	%p3, %r34, %r17;
	mov.f32 	%f112, 0f00000000;
	or.pred  	%p4, %p2, %p3;
	@%p4 bra 	$L__BB3_4;
	add.s32 	%r35, %r34, %r6;
	mul.wide.s32 	%rd6, %r35, 4;
	add.s64 	%rd7, %rd1, %rd6;
	ld.global.f32 	%f112, [%rd7];
$L__BB3_4:
	setp.ge.s32 	%p5, %r4, %r18;
	st.shared.f32 	[%r5], %f112;
	add.s32 	%r14, %r12, %r2;
	setp.ge.s32 	%p6, %r14, %r17;
	mov.f32 	%f113, 0f00000000;
	or.pred  	%p7, %p6, %p5;
	@%p7 bra 	$L__BB3_6;
	add.s32 	%r37, %r14, %r8;
	mul.wide.s32 	%rd8, %r37, 4;
	add.s64 	%rd9, %rd2, %rd8;
	ld.global.f32 	%f113, [%rd9];
$L__BB3_6:
	st.shared.f32 	[%r7], %f113;
	bar.sync 	0;
	ld.shared.f32 	%f15, [%r9];
	ld.shared.f32 	%f16, [%r10];
	fma.rn.f32 	%f17, %f15, %f16, %f114;
	ld.shared.f32 	%f18, [%r9+4];
	ld.shared.f32 	%f19, [%r10+4];
	fma.rn.f32 	%f20, %f18, %f19, %f17;
	ld.shared.f32 	%f21, [%r9+8];
	ld.shared.f32 	%f22, [%r10+8];
	fma.rn.f32 	%f23, %f21, %f22, %f20;
	ld.shared.f32 	%f24, [%r9+12];
	ld.shared.f32 	%f25, [%r10+12];
	fma.rn.f32 	%f26, %f24, %f25, %f23;
	ld.shared.f32 	%f27, [%r9+16];
	ld.shared.f32 	%f28, [%r10+16];
	fma.rn.f32 	%f29, %f27, %f28, %f26;
	ld.shared.f32 	%f30, [%r9+20];
	ld.shared.f32 	%f31, [%r10+20];
	fma.rn.f32 	%f32, %f30, %f31, %f29;
	ld.shared.f32 	%f33, [%r9+24];
	ld.shared.f32 	%f34, [%r10+24];
	fma.rn.f32 	%f35, %f33, %f34, %f32;
	ld.shared.f32 	%f36, [%r9+28];
	ld.shared.f32 	%f37, [%r10+28];
	fma.rn.f32 	%f38, %f36, %f37, %f35;
	ld.shared.f32 	%f39, [%r9+32];
	ld.shared.f32 	%f40, [%r10+32];
	fma.rn.f32 	%f41, %f39, %f40, %f38;
	ld.shared.f32 	%f42, [%r9+36];
	ld.shared.f32 	%f43, [%r10+36];
	fma.rn.f32 	%f44, %f42, %f43, %f41;
	ld.shared.f32 	%f45, [%r9+40];
	ld.shared.f32 	%f46, [%r10+40];
	fma.rn.f32 	%f47, %f45, %f46, %f44;
	ld.shared.f32 	%f48, [%r9+44];
	ld.shared.f32 	%f49, [%r10+44];
	fma.rn.f32 	%f50, %f48, %f49, %f47;
	ld.shared.f32 	%f51, [%r9+48];
	ld.shared.f32 	%f52, [%r10+48];
	fma.rn.f32 	%f53, %f51, %f52, %f50;
	ld.shared.f32 	%f54, [%r9+52];
	ld.shared.f32 	%f55, [%r10+52];
	fma.rn.f32 	%f56, %f54, %f55, %f53;
	ld.shared.f32 	%f57, [%r9+56];
	ld.shared.f32 	%f58, [%r10+56];
	fma.rn.f32 	%f59, %f57, %f58, %f56;
	ld.shared.f32 	%f60, [%r9+60];
	ld.shared.f32 	%f61, [%r10+60];
	fma.rn.f32 	%f62, %f60, %f61, %f59;
	ld.shared.f32 	%f63, [%r9+64];
	ld.shared.f32 	%f64, [%r10+64];
	fma.rn.f32 	%f65, %f63, %f64, %f62;
	ld.shared.f32 	%f66, [%r9+68];
	ld.shared.f32 	%f67, [%r10+68];
	fma.rn.f32 	%f68, %f66, %f67, %f65;
	ld.shared.f32 	%f69, [%r9+72];
	ld.shared.f32 	%f70, [%r10+72];
	fma.rn.f32 	%f71, %f69, %f70, %f68;
	ld.shared.f32 	%f72, [%r9+76];
	ld.shared.f32 	%f73, [%r10+76];
	fma.rn.f32 	%f74, %f72, %f73, %f71;
	ld.shared.f32 	%f75, [%r9+80];
	ld.shared.f32 	%f76, [%r10+80];
	fma.rn.f32 	%f77, %f75, %f76, %f74;
	ld.shared.f32 	%f78, [%r9+84];
	ld.shared.f32 	%f79, [%r10+84];
	fma.rn.f32 	%f80, %f78, %f79, %f77;
	ld.shared.f32 	%f81, [%r9+88];
	ld.shared.f32 	%f82, [%r10+88];
	fma.rn.f32 	%f83, %f81, %f82, %f80;
	ld.shared.f32 	%f84, [%r9+92];
	ld.shared.f32 	%f85, [%r10+92];
	fma.rn.f32 	%f86, %f84, %f85, %f83;
	ld.shared.f32 	%f87, [%r9+96];
	ld.shared.f32 	%f88, [%r10+96];
	fma.rn.f32 	%f89, %f87, %f88, %f86;
	ld.shared.f32 	%f90, [%r9+100];
	ld.shared.f32 	%f91, [%r10+100];
	fma.rn.f32 	%f92, %f90, %f91, %f89;
	ld.shared.f32 	%f93, [%r9+104];
	ld.shared.f32 	%f94, [%r10+104];
	fma.rn.f32 	%f95, %f93, %f94, %f92;
	ld.shared.f32 	%f96, [%r9+108];
	ld.shared.f32 	%f97, [%r10+108];
	fma.rn.f32 	%f98, %f96, %f97, %f95;
	ld.shared.f32 	%f99, [%r9+112];
	ld.shared.f32 	%f100, [%r10+112];
	fma.rn.f32 	%f101, %f99, %f100, %f98;
	ld.shared.f32 	%f102, [%r9+116];
	ld.shared.f32 	%f103, [%r10+116];
	fma.rn.f32 	%f104, %f102, %f103, %f101;
	ld.shared.f32 	%f105, [%r9+120];
	ld.shared.f32 	%f106, [%r10+120];
	fma.rn.f32 	%f107, %f105, %f106, %f104;
	ld.shared.f32 	%f108, [%r9+124];
	ld.shared.f32 	%f109, [%r10+124];
	fma.rn.f32 	%f114, %f108, %f109, %f107;
	bar.sync 	0;
	add.s32 	%r40, %r40, 1;
	cvt.rn.f32.u32 	%f110, %r40;
	setp.gt.f32 	%p8, %f1, %f110;
	@%p8 bra 	$L__BB3_2;
$L__BB3_7:
	setp.ge.s32 	%p9, %r3, %r16;
	setp.ge.s32 	%p10, %r4, %r18;
	or.pred  	%p11, %p9, %p10;
	@%p11 bra 	$L__BB3_9;
	mad.lo.s32 	%r39, %r18, %r3, %r4;
	cvta.to.global.u64 	%rd10, %rd5;
	mul.wide.u32 	%rd11, %r39, 4;
	add.s64 	%rd12, %rd10, %rd11;
	st.global.f32 	[%rd12], %f114;
$L__BB3_9:
	ret;

}
	// .globl	_Z27cuda_mul_bt_tiled_coarsenedPfS_S_iii
.visible .entry _Z27cuda_mul_bt_tiled_coarsenedPfS_S_iii(
	.param .u64 .ptr .align 1 _Z27cuda_mul_bt_tiled_coarsenedPfS_S_iii_param_0,
	.param .u64 .ptr .align 1 _Z27cuda_mul_bt_tiled_coarsenedPfS_S_iii_param_1,
	.param .u64 .ptr .align 1 _Z27cuda_mul_bt_tiled_coarsenedPfS_S_iii_param_2,
	.param .u32 _Z27cuda_mul_bt_tiled_coarsenedPfS_S_iii_param_3,
	.param .u32 _Z27cuda_mul_bt_tiled_coarsenedPfS_S_iii_param_4,
	.param .u32 _Z27cuda_mul_bt_tiled_coarsenedPfS_S_iii_param_5
)
{
	.local .align 16 .b8 	__local_depot4[32];
	.reg .b64 	%SP;
	.reg .b64 	%SPL;
	.reg .pred 	%p<34>;
	.reg .b32 	%r<59>;
	.reg .b32 	%f<119>;
	.reg .b64 	%rd<24>;
	// demoted variable
	.shared .align 4 .b8 _ZZ27cuda_mul_bt_tiled_coarsenedPfS_S_iiiE3Mds[4096];
	// demoted variable
	.shared .align 4 .b8 _ZZ27cuda_mul_bt_tiled_coarsenedPfS_S_iiiE3Nds[4096];
	mov.u64 	%SPL, __local_depot4;
	ld.param.u64 	%rd8, [_Z27cuda_mul_bt_tiled_coarsenedPfS_S_iii_param_1];
	ld.param.u64 	%rd9, [_Z27cuda_mul_bt_tiled_coarsenedPfS_S_iii_param_2];
	ld.param.u32 	%r24, [_Z27cuda_mul_bt_tiled_coarsenedPfS_S_iii_param_3];
	ld.param.u32 	%r25, [_Z27cuda_mul_bt_tiled_coarsenedPfS_S_iii_param_4];
	ld.param.u32 	%r26, [_Z27cuda_mul_bt_tiled_coarsenedPfS_S_iii_param_5];
	cvta.to.global.u64 	%rd1, %rd9;
	add.u64 	%rd2, %SPL, 0;
	mov.u32 	%r27, %ctaid.x;
	mov.u32 	%r28, %ctaid.y;
	mov.u32 	%r1, %tid.x;
	mov.u32 	%r2, %tid.y;
	shl.b32 	%r29, %r28, 5;
	add.s32 	%r3, %r29, %r2;
	shl.b32 	%r30, %r27, 8;
	add.s32 	%r4, %r30, %r1;
	mov.f32 	%f6, 0f00000000;
	st.local.v4.f32 	[%rd2], {%f6, %f6, %f6, %f6};
	st.local.v4.f32 	[%rd2+16], {%f6, %f6, %f6, %f6};
	cvt.rn.f32.s32 	%f7, %r25;
	mul.f32 	%f8, %f7, 0f3D000000;
	cvt.rpi.f32.f32 	%f1, %f8;
	setp.leu.f32 	%p1, %f1, 0f00000000;
	@%p1 bra 	$L__BB4_9;
	mul.lo.s32 	%r5, %r25, %r3;
	shl.b32 	%r32, %r1, 5;
	add.s32 	%r33, %r32, %r2;
	shl.b32 	%r34, %r33, 2;
	mov.u32 	%r35, _ZZ27cuda_mul_bt_tiled_coarsenedPfS_S_iiiE3Nds;
	add.s32 	%r6, %r35, %r34;
	shl.b32 	%r36, %r2, 7;
	mov.u32 	%r37, _ZZ27cuda_mul_bt_tiled_coarsenedPfS_S_iiiE3Mds;
	add.s32 	%r7, %r37, %r36;
	shl.b32 	%r38, %r1, 7;
	add.s32 	%r8, %r35, %r38;
	mad.lo.s32 	%r9, %r25, %r4, %r2;
	shl.b32 	%r10, %r25, 5;
	cvta.to.global.u64 	%rd3, %rd8;
	mov.b32 	%r55, 0;
$L__BB4_2:
	setp.ge.s32 	%p2, %r3, %r24;
	shl.b32 	%r13, %r55, 5;
	add.s32 	%r14, %r13, %r1;
	setp.ge.s32 	%p3, %r14, %r25;
	mov.f32 	%f117, 0f00000000;
	or.pred  	%p4, %p2, %p3;
	@%p4 bra 	$L__BB4_4;
	ld.param.u64 	%rd22, [_Z27cuda_mul_bt_tiled_coarsenedPfS_S_iii_param_0];
	add.s32 	%r40, %r14, %r5;
	cvta.to.global.u64 	%rd11, %rd22;
	mul.wide.s32 	%rd12, %r40, 4;
	add.s64 	%rd13, %rd11, %rd12;
	ld.global.f32 	%f117, [%rd13];
$L__BB4_4:
	shl.b32 	%r42, %r2, 5;
	add.s32 	%r43, %r42, %r1;
	shl.b32 	%r44, %r43, 2;
	add.s32 	%r46, %r37, %r44;
	st.shared.f32 	[%r46], %f117;
	add.s32 	%r15, %r13, %r2;
	add.s32 	%r57, %r9, %r13;
	mov.b32 	%r58, 0;
	mov.u32 	%r56, %r4;
	mov.u64 	%rd23, %rd2;
$L__BB4_5:
	setp.ge.s32 	%p5, %r15, %r25;
	setp.ge.s32 	%p6, %r56, %r26;
	mov.f32 	%f118, 0f00000000;
	or.pred  	%p7, %p5, %p6;
	@%p7 bra 	$L__BB4_7;
	mul.wide.s32 	%rd14, %r57, 4;
	add.s64 	%rd15, %rd3, %rd14;
	ld.global.f32 	%f118, [%rd15];
$L__BB4_7:
	st.shared.f32 	[%r6], %f118;
	bar.sync 	0;
	ld.local.f32 	%f11, [%rd23];
	ld.shared.f32 	%f12, [%r7];
	ld.shared.f32 	%f13, [%r8];
	fma.rn.f32 	%f14, %f12, %f13, %f11;
	ld.shared.f32 	%f15, [%r7+4];
	ld.shared.f32 	%f16, [%r8+4];
	fma.rn.f32 	%f17, %f15, %f16, %f14;
	ld.shared.f32 	%f18, [%r7+8];
	ld.shared.f32 	%f19, [%r8+8];
	fma.rn.f32 	%f20, %f18, %f19, %f17;
	ld.shared.f32 	%f21, [%r7+12];
	ld.shared.f32 	%f22, [%r8+12];
	fma.rn.f32 	%f23, %f21, %f22, %f20;
	ld.shared.f32 	%f24, [%r7+16];
	ld.shared.f32 	%f25, [%r8+16];
	fma.rn.f32 	%f26, %f24, %f25, %f23;
	ld.shared.f32 	%f27, [%r7+20];
	ld.shared.f32 	%f28, [%r8+20];
	fma.rn.f32 	%f29, %f27, %f28, %f26;
	ld.shared.f32 	%f30, [%r7+24];
	ld.shared.f32 	%f31, [%r8+24];
	fma.rn.f32 	%f32, %f30, %f31, %f29;
	ld.shared.f32 	%f33, [%r7+28];
	ld.shared.f32 	%f34, [%r8+28];
	fma.rn.f32 	%f35, %f33, %f34, %f32;
	ld.shared.f32 	%f36, [%r7+32];
	ld.shared.f32 	%f37, [%r8+32];
	fma.rn.f32 	%f38, %f36, %f37, %f35;
	ld.shared.f32 	%f39, [%r7+36];
	ld.shared.f32 	%f40, [%r8+36];
	fma.rn.f32 	%f41, %f39, %f40, %f38;
	ld.shared.f32 	%f42, [%r7+40];
	ld.shared.f32 	%f43, [%r8+40];
	fma.rn.f32 	%f44, %f42, %f43, %f41;
	ld.shared.f32 	%f45, [%r7+44];
	ld.shared.f32 	%f46, [%r8+44];
	fma.rn.f32 	%f47, %f45, %f46, %f44;
	ld.shared.f32 	%f48, [%r7+48];
	ld.shared.f32 	%f49, [%r8+48];
	fma.rn.f32 	%f50, %f48, %f49, %f47;
	ld.shared.f32 	%f51, [%r7+52];
	ld.shared.f32 	%f52, [%r8+52];
	fma.rn.f32 	%f53, %f51, %f52, %f50;
	ld.shared.f32 	%f54, [%r7+56];
	ld.shared.f32 	%f55, [%r8+56];
	fma.rn.f32 	%f56, %f54, %f55, %f53;
	ld.shared.f32 	%f57, [%r7+60];
	ld.shared.f32 	%f58, [%r8+60];
	fma.rn.f32 	%f59, %f57, %f58, %f56;
	ld.shared.f32 	%f60, [%r7+64];
	ld.shared.f32 	%f61, [%r8+64];
	fma.rn.f32 	%f62, %f60, %f61, %f59;
	ld.shared.f32 	%f63, [%r7+68];
	ld.shared.f32 	%f64, [%r8+68];
	fma.rn.f32 	%f65, %f63, %f64, %f62;
	ld.shared.f32 	%f66, [%r7+72];
	ld.shared.f32 	%f67, [%r8+72];
	fma.rn.f32 	%f68, %f66, %f67, %f65;
	ld.shared.f32 	%f69, [%r7+76];
	ld.shared.f32 	%f70, [%r8+76];
	fma.rn.f32 	%f71, %f69, %f70, %f68;
	ld.shared.f32 	%f72, [%r7+80];
	ld.shared.f32 	%f73, [%r8+80];
	fma.rn.f32 	%f74, %f72, %f73, %f71;
	ld.shared.f32 	%f75, [%r7+84];
	ld.shared.f32 	%f76, [%r8+84];
	fma.rn.f32 	%f77, %f75, %f76, %f74;
	ld.shared.f32 	%f78, [%r7+88];
	ld.shared.f32 	%f79, [%r8+88];
	fma.rn.f32 	%f80, %f78, %f79, %f77;
	ld.shared.f32 	%f81, [%r7+92];
	ld.shared.f32 	%f82, [%r8+92];
	fma.rn.f32 	%f83, %f81, %f82, %f80;
	ld.shared.f32 	%f84, [%r7+96];
	ld.shared.f32 	%f85, [%r8+96];
	fma.rn.f32 	%f86, %f84, %f85, %f83;
	ld.shared.f32 	%f87, [%r7+100];
	ld.shared.f32 	%f88, [%r8+100];
	fma.rn.f32 	%f89, %f87, %f88, %f86;
	ld.shared.f32 	%f90, [%r7+104];
	ld.shared.f32 	%f91, [%r8+104];
	fma.rn.f32 	%f92, %f90, %f91, %f89;
	ld.shared.f32 	%f93, [%r7+108];
	ld.shared.f32 	%f94, [%r8+108];
	fma.rn.f32 	%f95, %f93, %f94, %f92;
	ld.shared.f32 	%f96, [%r7+112];
	ld.shared.f32 	%f97, [%r8+112];
	fma.rn.f32 	%f98, %f96, %f97, %f95;
	ld.shared.f32 	%f99, [%r7+116];
	ld.shared.f32 	%f100, [%r8+116];
	fma.rn.f32 	%f101, %f99, %f100, %f98;
	ld.shared.f32 	%f102, [%r7+120];
	ld.shared.f32 	%f103, [%r8+120];
	fma.rn.f32 	%f104, %f102, %f103, %f101;
	ld.shared.f32 	%f105, [%r7+124];
	ld.shared.f32 	%f106, [%r8+124];
	fma.rn.f32 	%f107, %f105, %f106, %f104;
	st.local.f32 	[%rd23], %f107;
	bar.sync 	0;
	add.s32 	%r58, %r58, 1;
	add.s64 	%rd23, %rd23, 4;
	add.s32 	%r57, %r57, %r10;
	add.s32 	%r56, %r56, 32;
	setp.ne.s32 	%p8, %r58, 8;
	@%p8 bra 	$L__BB4_5;
	add.s32 	%r55, %r55, 1;
	cvt.rn.f32.u32 	%f108, %r55;
	setp.gt.f32 	%p9, %f1, %f108;
	@%p9 bra 	$L__BB4_2;
$L__BB4_9:
	setp.lt.s32 	%p10, %r3, %r24;
	mul.lo.s32 	%r11, %r26, %r3;
	setp.lt.s32 	%p11, %r4, %r26;
	and.pred  	%p12, %p10, %p11;
	@%p12 bra 	$L__BB4_10;
	bra.uni 	$L__BB4_11;
$L__BB4_10:
	ld.local.f32 	%f109, [%rd2];
	add.s32 	%r47, %r4, %r11;
	mul.wide.u32 	%rd16, %r47, 4;
	add.s64 	%rd17, %rd1, %rd16;
	st.global.f32 	[%rd17], %f109;
$L__BB4_11:
	setp.ge.s32 	%p13, %r3, %r24;
	add.s32 	%r48, %r4, 32;
	setp.ge.s32 	%p14, %r48, %r26;
	cvt.u64.u32 	%rd18, %r11;
	cvt.u64.u32 	%rd19, %r4;
	add.s64 	%rd20, %rd19, %rd18;
	shl.b64 	%rd21, %rd20, 2;
	add.s64 	%rd6, %rd1, %rd21;
	or.pred  	%p15, %p13, %p14;
	@%p15 bra 	$L__BB4_13;
	ld.local.f32 	%f110, [%rd2+4];
	st.global.f32 	[%rd6+128], %f110;
$L__BB4_13:
	setp.ge.s32 	%p16, %r3, %r24;
	add.s32 	%r49, %r4, 64;
	setp.ge.s32 	%p17, %r49, %r26;
	or.pred  	%p18, %p16, %p17;
	@%p18 bra 	$L__BB4_15;
	ld.local.f32 	%f111, [%rd2+8];
	st.global.f32 	[%rd6+256], %f111;
$L__BB4_15:
	setp.ge.s32 	%p19, %r3, %r24;
	add.s32 	%r50, %r4, 96;
	setp.ge.s32 	%p20, %r50, %r26;
	or.pred  	%p21, %p19, %p20;
	@%p21 bra 	$L__BB4_17;
	ld.local.f32 	%f112, [%rd2+12];
	st.global.f32 	[%rd6+384], %f112;
$L__BB4_17:
	setp.ge.s32 	%p22, %r3, %r24;
	add.s32 	%r51, %r4, 128;
	setp.ge.s32 	%p23, %r51, %r26;
	or.pred  	%p24, %p22, %p23;
	@%p24 bra 	$L__BB4_19;
	ld.local.f32 	%f113, [%rd2+16];
	st.global.f32 	[%rd6+512], %f113;
$L__BB4_19:
	setp.ge.s32 	%p25, %r3, %r24;
	add.s32 	%r52, %r4, 160;
	setp.ge.s32 	%p26, %r52, %r26;
	or.pred  	%p27, %p25, %p26;
	@%p27 bra 	$L__BB4_21;
	ld.local.f32 	%f114, [%rd2+20];
	st.global.f32 	[%rd6+640], %f114;
$L__BB4_21:
	setp.ge.s32 	%p28, %r3, %r24;
	add.s32 	%r53, %r4, 192;
	setp.ge.s32 	%p29, %r53, %r26;
	or.pred  	%p30, %p28, %p29;
	@%p30 bra 	$L__BB4_23;
	ld.local.f32 	%f115, [%rd2+24];
	st.global.f32 	[%rd6+768], %f115;
$L__BB4_23:
	setp.ge.s32 	%p31, %r3, %r24;
	add.s32 	%r54, %r4, 224;
	setp.ge.s32 	%p32, %r54, %r26;
	or.pred  	%p33, %p31, %p32;
	@%p33 bra 	$L__BB4_25;
	ld.local.f32 	%f116, [%rd2+28];
	st.global.f32 	[%rd6+896], %f116;
$L__BB4_25:
	ret;

}


// ===== COMPILED SASS (sm_100) =====

	.target	sm_100

	.elftype	@"ET_EXEC"


//--------------------- .note.nv.tkinfo           --------------------------
	.section	.note.nv.tkinfo,"",@"SHT_NOTE"
	.sectionflags	@"SHF_NOTE_NV_TKINFO"
	.tkinfo
        /*0018*/ 	.word	0x00000002
        /*0030*/ 	.string	""
        /*0030*/ 	.string	"ptxas"
        /*0030*/ 	.string	"Cuda compilation tools, release 13.0, V13.0.88"
        /*0030*/ 	.string	"Build cuda_13.0.r13.0/compiler.36424714_0"
        /*0030*/ 	.string	"-arch sm_100 -m 64 "



//--------------------- .note.nv.cuinfo           --------------------------
	.section	.note.nv.cuinfo,"",@"SHT_NOTE"
	.sectionflags	@"SHF_NOTE_NV_CUINFO"
        /*0018*/ 	.short	0x0002
        /*001a*/ 	.short	0x0064
        /*001c*/ 	.short	0x0082
	.zero		2


//--------------------- .nv.info                  --------------------------
	.section	.nv.info,"",@"SHT_CUDA_INFO"
	.align	4


	//----- nvinfo : EIATTR_REGCOUNT
	.align		4
        /*0000*/ 	.byte	0x04, 0x2f
        /*0002*/ 	.short	(.L_1 - .L_0)
	.align		4
.L_0:
        /*0004*/ 	.word	index@(_Z8cuda_mulPfS_S_iii)
        /*0008*/ 	.word	0x00000020


	//----- nvinfo : EIATTR_FRAME_SIZE
	.align		4
.L_1:
        /*000c*/ 	.byte	0x04, 0x11
        /*000e*/ 	.short	(.L_3 - .L_2)
	.align		4
.L_2:
        /*0010*/ 	.word	index@(_Z8cuda_mulPfS_S_iii)
        /*0014*/ 	.word	0x00000000


	//----- nvinfo : EIATTR_REGCOUNT
	.align		4
.L_3:
        /*0018*/ 	.byte	0x04, 0x2f
        /*001a*/ 	.short	(.L_5 - .L_4)
	.align		4
.L_4:
        /*001c*/ 	.word	index@(_Z11cuda_mul_btPfS_S_iii)
        /*0020*/ 	.word	0x0000001f


	//----- nvinfo : EIATTR_FRAME_SIZE
	.align		4
.L_5:
        /*0024*/ 	.byte	0x04, 0x11
        /*0026*/ 	.short	(.L_7 - .L_6)
	.align		4
.L_6:
        /*0028*/ 	.word	index@(_Z11cuda_mul_btPfS_S_iii)
        /*002c*/ 	.word	0x00000000


	//----- nvinfo : EIATTR_REGCOUNT
	.align		4
.L_7:
        /*0030*/ 	.byte	0x04, 0x2f
        /*0032*/ 	.short	(.L_9 - .L_8)
	.align		4
.L_8:
        /*0034*/ 	.word	index@(_Z14cuda_mul_tiledPfS_S_iii)
        /*0038*/ 	.word	0x00000020


	//----- nvinfo : EIATTR_FRAME_SIZE
	.align		4
.L_9:
        /*003c*/ 	.byte	0x04, 0x11
        /*003e*/ 	.short	(.L_11 - .L_10)
	.align		4
.L_10:
        /*0040*/ 	.word	index@(_Z14cuda_mul_tiledPfS_S_iii)
        /*0044*/ 	.word	0x00000000


	//----- nvinfo : EIATTR_REGCOUNT
	.align		4
.L_11:
        /*0048*/ 	.byte	0x04, 0x2f
        /*004a*/ 	.short	(.L_13 - .L_12)
	.align		4
.L_12:
        /*004c*/ 	.word	index@(_Z17cuda_mul_bt_tiledPfS_S_iii)
        /*0050*/ 	.word	0x00000020


	//----- nvinfo : EIATTR_FRAME_SIZE
	.align		4
.L_13:
        /*0054*/ 	.byte	0x04, 0x11
        /*0056*/ 	.short	(.L_15 - .L_14)
	.align		4
.L_14:
        /*0058*/ 	.word	index@(_Z17cuda_mul_bt_tiledPfS_S_iii)
        /*005c*/ 	.word	0x00000000


	//----- nvinfo : EIATTR_REGCOUNT
	.align		4
.L_15:
        /*0060*/ 	.byte	0x04, 0x2f
        /*0062*/ 	.short	(.L_17 - .L_16)
	.align		4
.L_16:
        /*0064*/ 	.word	index@(_Z27cuda_mul_bt_tiled_coarsenedPfS_S_iii)
        /*0068*/ 	.word	0x00000020


	//----- nvinfo : EIATTR_FRAME_SIZE
	.align		4
.L_17:
        /*006c*/ 	.byte	0x04, 0x11
        /*006e*/ 	.short	(.L_19 - .L_18)
	.align		4
.L_18:
        /*0070*/ 	.word	index@(_Z27cuda_mul_bt_tiled_coarsenedPfS_S_iii)
        /*0074*/ 	.word	0x00000000


	//----- nvinfo : EIATTR_MIN_STACK_SIZE
	.align		4
.L_19:
        /*0078*/ 	.byte	0x04, 0x12
        /*007a*/ 	.short	(.L_21 - .L_20)
	.align		4
.L_20:
        /*007c*/ 	.word	index@(_Z27cuda_mul_bt_tiled_coarsenedPfS_S_iii)
        /*0080*/ 	.word	0x00000000


	//----- nvinfo : EIATTR_MIN_STACK_SIZE
	.align		4
.L_21:
        /*0084*/ 	.byte	0x04, 0x12
        /*0086*/ 	.short	(.L_23 - .L_22)
	.align		4
.L_22:
        /*0088*/ 	.word	index@(_Z17cuda_mul_bt_tiledPfS_S_iii)
        /*008c*/ 	.word	0x00000000


	//----- nvinfo : EIATTR_MIN_STACK_SIZE
	.align		4
.L_23:
        /*0090*/ 	.byte	0x04, 0x12
        /*0092*/ 	.short	(.L_25 - .L_24)
	.align		4
.L_24:
        /*0094*/ 	.word	index@(_Z14cuda_mul_tiledPfS_S_iii)
        /*0098*/ 	.word	0x00000000


	//----- nvinfo : EIATTR_MIN_STACK_SIZE
	.align		4
.L_25:
        /*009c*/ 	.byte	0x04, 0x12
        /*009e*/ 	.short	(.L_27 - .L_26)
	.align		4
.L_26:
        /*00a0*/ 	.word	index@(_Z11cuda_mul_btPfS_S_iii)
        /*00a4*/ 	.word	0x00000000


	//----- nvinfo : EIATTR_MIN_STACK_SIZE
	.align		4
.L_27:
        /*00a8*/ 	.byte	0x04, 0x12
        /*00aa*/ 	.short	(.L_29 - .L_28)
	.align		4
.L_28:
        /*00ac*/ 	.word	index@(_Z8cuda_mulPfS_S_iii)
        /*00b0*/ 	.word	0x00000000
.L_29:


//--------------------- .nv.compat                --------------------------
	.section	.nv.compat,"",@"SHT_CUDA_COMPAT_INFO"
	.align	4
        /*0000*/ 	.byte	0x02, 0x09, 0x00, 0x00, 0x02, 0x02, 0x01, 0x00, 0x02, 0x05, 0x05, 0x00, 0x03, 0x07, 0x01, 0x01
        /*0010*/ 	.byte	0x02, 0x03, 0x00, 0x00, 0x02, 0x06, 0x01, 0x00, 0x04, 0x0b, 0x08, 0x00, 0x09, 0x00, 0x00, 0x00
        /*0020*/ 	.byte	0x00, 0x00, 0x00, 0x00


//--------------------- .nv.info._Z27cuda_mul_bt_tiled_coarsenedPfS_S_iii --------------------------
	.section	.nv.info._Z27cuda_mul_bt_tiled_coarsenedPfS_S_iii,"",@"SHT_CUDA_INFO"
	.sectionflags	@""
	.align	4


	//----- nvinfo : EIATTR_CUDA_API_VERSION
	.align		4
        /*0000*/ 	.byte	0x04, 0x37
        /*0002*/ 	.short	(.L_31 - .L_30)
.L_30:
        /*0004*/ 	.word	0x00000082


	//----- nvinfo : EIATTR_KPARAM_INFO
	.align		4
.L_31:
        /*0008*/ 	.byte	0x04, 0x17
        /*000a*/ 	.short	(.L_33 - .L_32)
.L_32:
        /*000c*/ 	.word	0x00000000
        /*0010*/ 	.short	0x0005
        /*0012*/ 	.short	0x0020
        /*0014*/ 	.byte	0x00, 0xf0, 0x11, 0x00


	//----- nvinfo : EIATTR_KPARAM_INFO
	.align		4
.L_33:
        /*0018*/ 	.byte	0x04, 0x17
        /*001a*/ 	.short	(.L_35 - .L_34)
.L_34:
        /*001c*/ 	.word	0x00000000
        /*0020*/ 	.short	0x0004
        /*0022*/ 	.short	0x001c
        /*0024*/ 	.byte	0x00, 0xf0, 0x11, 0x00


	//----- nvinfo : EIATTR_KPARAM_INFO
	.align		4
.L_35:
        /*0028*/ 	.byte	0x04, 0x17
        /*002a*/ 	.short	(.L_37 - .L_36)
.L_36:
        /*002c*/ 	.word	0x00000000
        /*0030*/ 	.short	0x0003
        /*0032*/ 	.short	0x0018
        /*0034*/ 	.byte	0x00, 0xf0, 0x11, 0x00


	//----- nvinfo : EIATTR_KPARAM_INFO
	.align		4
.L_37:
        /*0038*/ 	.byte	0x04, 0x17
        /*003a*/ 	.short	(.L_39 - .L_38)
.L_38:
        /*003c*/ 	.word	0x00000000
        /*0040*/ 	.short	0x0002
        /*0042*/ 	.short	0x0010
        /*0044*/ 	.byte	0x00, 0xf5, 0x21, 0x00


	//----- nvinfo : EIATTR_KPARAM_INFO
	.align		4
.L_39:
        /*0048*/ 	.byte	0x04, 0x17
        /*004a*/ 	.short	(.L_41 - .L_40)
.L_40:
        /*004c*/ 	.word	0x00000000
        /*0050*/ 	.short	0x0001
        /*0052*/ 	.short	0x0008
        /*0054*/ 	.byte	0x00, 0xf5, 0x21, 0x00


	//----- nvinfo : EIATTR_KPARAM_INFO
	.align		4
.L_41:
        /*0058*/ 	.byte	0x04, 0x17
        /*005a*/ 	.short	(.L_43 - .L_42)
.L_42:
        /*005c*/ 	.word	0x00000000
        /*0060*/ 	.short	0x0000
        /*0062*/ 	.short	0x0000
        /*0064*/ 	.byte	0x00, 0xf5, 0x21, 0x00


	//----- nvinfo : EIATTR_SPARSE_MMA_MASK
	.align		4
.L_43:
        /*0068*/ 	.byte	0x03, 0x50
        /*006a*/ 	.short	0x0000


	//----- nvinfo : EIATTR_MAXREG_COUNT
	.align		4
        /*006c*/ 	.byte	0x03, 0x1b
        /*006e*/ 	.short	0x00ff


	//----- nvinfo : EIATTR_NUM_BARRIERS
	.align		4
        /*0070*/ 	.byte	0x02, 0x4c
        /*0072*/ 	.byte	0x01
	.zero		1


	//----- nvinfo : EIATTR_MERCURY_ISA_VERSION
	.align		4
        /*0074*/ 	.byte	0x03, 0x5f
        /*0076*/ 	.short	0x0101


	//----- nvinfo : EIATTR_VRC_CTA_INIT_COUNT
	.align		4
        /*0078*/ 	.byte	0x02, 0x4a
	.zero		1
	.zero		1


	//----- nvinfo : EIATTR_EXIT_INSTR_OFFSETS
	.align		4
        /*007c*/ 	.byte	0x04, 0x1c
        /*007e*/ 	.short	(.L_45 - .L_44)


	//   ....[0]....
.L_44:
        /*0080*/ 	.word	0x00000c70


	//   ....[1]....
        /*0084*/ 	.word	0x00000c90


	//----- nvinfo : EIATTR_CBANK_PARAM_SIZE
	.align		4
.L_45:
        /*0088*/ 	.byte	0x03, 0x19
        /*008a*/ 	.short	0x0024


	//----- nvinfo : EIATTR_PARAM_CBANK
	.align		4
        /*008c*/ 	.byte	0x04, 0x0a
        /*008e*/ 	.short	(.L_47 - .L_46)
	.align		4
.L_46:
        /*0090*/ 	.word	index@(.nv.constant0._Z27cuda_mul_bt_tiled_coarsenedPfS_S_iii)
        /*0094*/ 	.short	0x0380
        /*0096*/ 	.short	0x0024


	//----- nvinfo : EIATTR_SW_WAR
	.align		4
.L_47:
        /*0098*/ 	.byte	0x04, 0x36
        /*009a*/ 	.short	(.L_49 - .L_48)
.L_48:
        /*009c*/ 	.word	0x00000008
.L_49:


//--------------------- .nv.info._Z17cuda_mul_bt_tiledPfS_S_iii --------------------------
	.section	.nv.info._Z17cuda_mul_bt_tiledPfS_S_iii,"",@"SHT_CUDA_INFO"
	.sectionflags	@""
	.align	4


	//----- nvinfo : EIATTR_CUDA_API_VERSION
	.align		4
        /*0000*/ 	.byte	0x04, 0x37
        /*0002*/ 	.short	(.L_51 - .L_50)
.L_50:
        /*0004*/ 	.word	0x00000082


	//----- nvinfo : EIATTR_KPARAM_INFO
	.align		4
.L_51:
        /*0008*/ 	.byte	0x04, 0x17
        /*000a*/ 	.short	(.L_53 - .L_52)
.L_52:
        /*000c*/ 	.word	0x00000000
        /*0010*/ 	.short	0x0005
        /*0012*/ 	.short	0x0020
        /*0014*/ 	.byte	0x00, 0xf0, 0x11, 0x00


	//----- nvinfo : EIATTR_KPARAM_INFO
	.align		4
.L_53:
        /*0018*/ 	.byte	0x04, 0x17
        /*001a*/ 	.short	(.L_55 - .L_54)
.L_54:
        /*001c*/ 	.word	0x00000000
        /*0020*/ 	.short	0x0004
        /*0022*/ 	.short	0x001c
        /*0024*/ 	.byte	0x00, 0xf0, 0x11, 0x00


	//----- nvinfo : EIATTR_KPARAM_INFO
	.align		4
.L_55:
        /*0028*/ 	.byte	0x04, 0x17
        /*002a*/ 	.short	(.L_57 - .L_56)
.L_56:
        /*002c*/ 	.word	0x00000000
        /*0030*/ 	.short	0x0003
        /*0032*/ 	.short	0x0018
        /*0034*/ 	.byte	0x00, 0xf0, 0x11, 0x00


	//----- nvinfo : EIATTR_KPARAM_INFO
	.align		4
.L_57:
        /*0038*/ 	.byte	0x04, 0x17
        /*003a*/ 	.short	(.L_59 - .L_58)
.L_58:
        /*003c*/ 	.word	0x00000000
        /*0040*/ 	.short	0x0002
        /*0042*/ 	.short	0x0010
        /*0044*/ 	.byte	0x00, 0xf5, 0x21, 0x00


	//----- nvinfo : EIATTR_KPARAM_INFO
	.align		4
.L_59:
        /*0048*/ 	.byte	0x04, 0x17
        /*004a*/ 	.short	(.L_61 - .L_60)
.L_60:
        /*004c*/ 	.word	0x00000000
        /*0050*/ 	.short	0x0001
        /*0052*/ 	.short	0x0008
        /*0054*/ 	.byte	0x00, 0xf5, 0x21, 0x00


	//----- nvinfo : EIATTR_KPARAM_INFO
	.align		4
.L_61:
        /*0058*/ 	.byte	0x04, 0x17
        /*005a*/ 	.short	(.L_63 - .L_62)
.L_62:
        /*005c*/ 	.word	0x00000000
        /*0060*/ 	.short	0x0000
        /*0062*/ 	.short	0x0000
        /*0064*/ 	.byte	0x00, 0xf5, 0x21, 0x00


	//----- nvinfo : EIATTR_SPARSE_MMA_MASK
	.align		4
.L_63:
        /*0068*/ 	.byte	0x03, 0x50
        /*006a*/ 	.short	0x0000


	//----- nvinfo : EIATTR_MAXREG_COUNT
	.align		4
        /*006c*/ 	.byte	0x03, 0x1b
        /*006e*/ 	.short	0x00ff


	//----- nvinfo : EIATTR_NUM_BARRIERS
	.align		4
        /*0070*/ 	.byte	0x02, 0x4c
        /*0072*/ 	.byte	0x01
	.zero		1


	//----- nvinfo : EIATTR_MERCURY_ISA_VERSION
	.align		4
        /*0074*/ 	.byte	0x03, 0x5f
        /*0076*/ 	.short	0x0101


	//----- nvinfo : EIATTR_VRC_CTA_INIT_COUNT
	.align		4
        /*0078*/ 	.byte	0x02, 0x4a
	.zero		1
	.zero		1


	//----- nvinfo : EIATTR_EXIT_INSTR_OFFSETS
	.align		4
        /*007c*/ 	.byte	0x04, 0x1c
        /*007e*/ 	.short	(.L_65 - .L_64)


	//   ....[0]....
.L_64:
        /*0080*/ 	.word	0x000006a0


	//   ....[1]....
        /*0084*/ 	.word	0x000006f0


	//----- nvinfo : EIATTR_CBANK_PARAM_SIZE
	.align		4
.L_65:
        /*0088*/ 	.byte	0x03, 0x19
        /*008a*/ 	.short	0x0024


	//----- nvinfo : EIATTR_PARAM_CBANK
	.align		4
        /*008c*/ 	.byte	0x04, 0x0a
        /*008e*/ 	.short	(.L_67 - .L_66)
	.align		4
.L_66:
        /*0090*/ 	.word	index@(.nv.constant0._Z17cuda_mul_bt_tiledPfS_S_iii)
        /*0094*/ 	.short	0x0380
        /*0096*/ 	.short	0x0024


	//----- nvinfo : EIATTR_SW_WAR
	.align		4
.L_67:
        /*0098*/ 	.byte	0x04, 0x36
        /*009a*/ 	.short	(.L_69 - .L_68)
.L_68:
        /*009c*/ 	.word	0x00000008
.L_69:


//--------------------- .nv.info._Z14cuda_mul_tiledPfS_S_iii --------------------------
	.section	.nv.info._Z14cuda_mul_tiledPfS_S_iii,"",@"SHT_CUDA_INFO"
	.sectionflags	@""
	.align	4


	//----- nvinfo : EIATTR_CUDA_API_VERSION
	.align		4
        /*0000*/ 	.byte	0x04, 0x37
        /*0002*/ 	.short	(.L_71 - .L_70)
.L_70:
        /*0004*/ 	.word	0x00000082


	//----- nvinfo : EIATTR_KPARAM_INFO
	.align		4
.L_71:
        /*0008*/ 	.byte	0x04, 0x17
        /*000a*/ 	.short	(.L_73 - .L_72)
.L_72:
        /*000c*/ 	.word	0x00000000
        /*0010*/ 	.short	0x0005
        /*0012*/ 	.short	0x0020
        /*0014*/ 	.byte	0x00, 0xf0, 0x11, 0x00


	//----- nvinfo : EIATTR_KPARAM_INFO
	.align		4
.L_73:
        /*0018*/ 	.byte	0x04, 0x17
        /*001a*/ 	.short	(.L_75 - .L_74)
.L_74:
        /*001c*/ 	.word	0x00000000
        /*0020*/ 	.short	0x0004
        /*0022*/ 	.short	0x001c
        /*0024*/ 	.byte	0x00, 0xf0, 0x11, 0x00


	//----- nvinfo : EIATTR_KPARAM_INFO
	.align		4
.L_75:
        /*0028*/ 	.byte	0x04, 0x17
        /*002a*/ 	.short	(.L_77 - .L_76)
.L_76:
        /*002c*/ 	.word	0x00000000
        /*0030*/ 	.short	0x0003
        /*0032*/ 	.short	0x0018
        /*0034*/ 	.byte	0x00, 0xf0, 0x11, 0x00


	//----- nvinfo : EIATTR_KPARAM_INFO
	.align		4
.L_77:
        /*0038*/ 	.byte	0x04, 0x17
        /*003a*/ 	.short	(.L_79 - .L_78)
.L_78:
        /*003c*/ 	.word	0x00000000
        /*0040*/ 	.short	0x0002
        /*0042*/ 	.short	0x0010
        /*0044*/ 	.byte	0x00, 0xf5, 0x21, 0x00


	//----- nvinfo : EIATTR_KPARAM_INFO
	.align		4
.L_79:
        /*0048*/ 	.byte	0x04, 0x17
        /*004a*/ 	.short	(.L_81 - .L_80)
.L_80:
        /*004c*/ 	.word	0x00000000
        /*0050*/ 	.short	0x0001
        /*0052*/ 	.short	0x0008
        /*0054*/ 	.byte	0x00, 0xf5, 0x21, 0x00


	//----- nvinfo : EIATTR_KPARAM_INFO
	.align		4
.L_81:
        /*0058*/ 	.byte	0x04, 0x17
        /*005a*/ 	.short	(.L_83 - .L_82)
.L_82:
        /*005c*/ 	.word	0x00000000
        /*0060*/ 	.short	0x0000
        /*0062*/ 	.short	0x0000
        /*0064*/ 	.byte	0x00, 0xf5, 0x21, 0x00


	//----- nvinfo : EIATTR_SPARSE_MMA_MASK
	.align		4
.L_83:
        /*0068*/ 	.byte	0x03, 0x50
        /*006a*/ 	.short	0x0000


	//----- nvinfo : EIATTR_MAXREG_COUNT
	.align		4
        /*006c*/ 	.byte	0x03, 0x1b
        /*006e*/ 	.short	0x00ff


	//----- nvinfo : EIATTR_NUM_BARRIERS
	.align		4
        /*0070*/ 	.byte	0x02, 0x4c
        /*0072*/ 	.byte	0x01
	.zero		1


	//----- nvinfo : EIATTR_MERCURY_ISA_VERSION
	.align		4
        /*0074*/ 	.byte	0x03, 0x5f
        /*0076*/ 	.short	0x0101


	//----- nvinfo : EIATTR_VRC_CTA_INIT_COUNT
	.align		4
        /*0078*/ 	.byte	0x02, 0x4a
	.zero		1
	.zero		1


	//----- nvinfo : EIATTR_EXIT_INSTR_OFFSETS
	.align		4
        /*007c*/ 	.byte	0x04, 0x1c
        /*007e*/ 	.short	(.L_85 - .L_84)


	//   ....[0]....
.L_84:
        /*0080*/ 	.word	0x00000810


	//   ....[1]....
        /*0084*/ 	.word	0x00000860


	//----- nvinfo : EIATTR_CBANK_PARAM_SIZE
	.align		4
.L_85:
        /*0088*/ 	.byte	0x03, 0x19
        /*008a*/ 	.short	0x0024


	//----- nvinfo : EIATTR_PARAM_CBANK
	.align		4
        /*008c*/ 	.byte	0x04, 0x0a
        /*008e*/ 	.short	(.L_87 - .L_86)
	.align		4
.L_86:
        /*0090*/ 	.word	index@(.nv.constant0._Z14cuda_mul_tiledPfS_S_iii)
        /*0094*/ 	.short	0x0380
        /*0096*/ 	.short	0x0024


	//----- nvinfo : EIATTR_SW_WAR
	.align		4
.L_87:
        /*0098*/ 	.byte	0x04, 0x36
        /*009a*/ 	.short	(.L_89 - .L_88)
.L_88:
        /*009c*/ 	.word	0x00000008
.L_89:


//--------------------- .nv.info._Z11cuda_mul_btPfS_S_iii --------------------------
	.section	.nv.info._Z11cuda_mul_btPfS_S_iii,"",@"SHT_CUDA_INFO"
	.sectionflags	@""
	.align	4


	//----- nvinfo : EIATTR_CUDA_API_VERSION
	.align		4
        /*0000*/ 	.byte	0x04, 0x37
        /*0002*/ 	.short	(.L_91 - .L_90)
.L_90:
        /*0004*/ 	.word	0x00000082


	//----- nvinfo : EIATTR_KPARAM_INFO
	.align		4
.L_91:
        /*0008*/ 	.byte	0x04, 0x17
        /*000a*/ 	.short	(.L_93 - .L_92)
.L_92:
        /*000c*/ 	.word	0x00000000
        /*0010*/ 	.short	0x0005
        /*0012*/ 	.short	0x0020
        /*0014*/ 	.byte	0x00, 0xf0, 0x11, 0x00


	//----- nvinfo : EIATTR_KPARAM_INFO
	.align		4
.L_93:
        /*0018*/ 	.byte	0x04, 0x17
        /*001a*/ 	.short	(.L_95 - .L_94)
.L_94:
        /*001c*/ 	.word	0x00000000
        /*0020*/ 	.short	0x0004
        /*0022*/ 	.short	0x001c
        /*0024*/ 	.byte	0x00, 0xf0, 0x11, 0x00


	//----- nvinfo : EIATTR_KPARAM_INFO
	.align		4
.L_95:
        /*0028*/ 	.byte	0x04, 0x17
        /*002a*/ 	.short	(.L_97 - .L_96)
.L_96:
        /*002c*/ 	.word	0x00000000
        /*0030*/ 	.short	0x0003
        /*0032*/ 	.short	0x0018
        /*0034*/ 	.byte	0x00, 0xf0, 0x11, 0x00


	//----- nvinfo : EIATTR_KPARAM_INFO
	.align		4
.L_97:
        /*0038*/ 	.byte	0x04, 0x17
        /*003a*/ 	.short	(.L_99 - .L_98)
.L_98:
        /*003c*/ 	.word	0x00000000
        /*0040*/ 	.short	0x0002
        /*0042*/ 	.short	0x0010
        /*0044*/ 	.byte	0x00, 0xf5, 0x21, 0x00


	//----- nvinfo : EIATTR_KPARAM_INFO
	.align		4
.L_99:
        /*0048*/ 	.byte	0x04, 0x17
        /*004a*/ 	.short	(.L_101 - .L_100)
.L_100:
        /*004c*/ 	.word	0x00000000
        /*0050*/ 	.short	0x0001
        /*0052*/ 	.short	0x0008
        /*0054*/ 	.byte	0x00, 0xf5, 0x21, 0x00


	//----- nvinfo : EIATTR_KPARAM_INFO
	.align		4
.L_101:
        /*0058*/ 	.byte	0x04, 0x17
        /*005a*/ 	.short	(.L_103 - .L_102)
.L_102:
        /*005c*/ 	.word	0x00000000
        /*0060*/ 	.short	0x0000
        /*0062*/ 	.short	0x0000
        /*0064*/ 	.byte	0x00, 0xf5, 0x21, 0x00


	//----- nvinfo : EIATTR_SPARSE_MMA_MASK
	.align		4
.L_103:
        /*0068*/ 	.byte	0x03, 0x50
        /*006a*/ 	.short	0x0000


	//----- nvinfo : EIATTR_MAXREG_COUNT
	.align		4
        /*006c*/ 	.byte	0x03, 0x1b
        /*006e*/ 	.short	0x00ff


	//----- nvinfo : EIATTR_MERCURY_ISA_VERSION
	.align		4
        /*0070*/ 	.byte	0x03, 0x5f
        /*0072*/ 	.short	0x0101


	//----- nvinfo : EIATTR_VRC_CTA_INIT_COUNT
	.align		4
        /*0074*/ 	.byte	0x02, 0x4a
	.zero		1
	.zero		1


	//----- nvinfo : EIATTR_EXIT_INSTR_OFFSETS
	.align		4
        /*0078*/ 	.byte	0x04, 0x1c
        /*007a*/ 	.short	(.L_105 - .L_104)


	//   ....[0]....
.L_104:
        /*007c*/ 	.word	0x000000d0


	//   ....[1]....
        /*0080*/ 	.word	0x00000be0


	//----- nvinfo : EIATTR_CBANK_PARAM_SIZE
	.align		4
.L_105:
        /*0084*/ 	.byte	0x03, 0x19
        /*0086*/ 	.short	0x0024


	//----- nvinfo : EIATTR_PARAM_CBANK
	.align		4
        /*0088*/ 	.byte	0x04, 0x0a
        /*008a*/ 	.short	(.L_107 - .L_106)
	.align		4
.L_106:
        /*008c*/ 	.word	index@(.nv.constant0._Z11cuda_mul_btPfS_S_iii)
        /*0090*/ 	.short	0x0380
        /*0092*/ 	.short	0x0024


	//----- nvinfo : EIATTR_SW_WAR
	.align		4
.L_107:
        /*0094*/ 	.byte	0x04, 0x36
        /*0096*/ 	.short	(.L_109 - .L_108)
.L_108:
        /*0098*/ 	.word	0x00000008
.L_109:


//--------------------- .nv.info._Z8cuda_mulPfS_S_iii --------------------------
	.section	.nv.info._Z8cuda_mulPfS_S_iii,"",@"SHT_CUDA_INFO"
	.sectionflags	@""
	.align	4


	//----- nvinfo : EIATTR_CUDA_API_VERSION
	.align		4
        /*0000*/ 	.byte	0x04, 0x37
        /*0002*/ 	.short	(.L_111 - .L_110)
.L_110:
        /*0004*/ 	.word	0x00000082


	//----- nvinfo : EIATTR_KPARAM_INFO
	.align		4
.L_111:
        /*0008*/ 	.byte	0x04, 0x17
        /*000a*/ 	.short	(.L_113 - .L_112)
.L_112:
        /*000c*/ 	.word	0x00000000
        /*0010*/ 	.short	0x0005
        /*0012*/ 	.short	0x0020
        /*0014*/ 	.byte	0x00, 0xf0, 0x11, 0x00


	//----- nvinfo : EIATTR_KPARAM_INFO
	.align		4
.L_113:
        /*0018*/ 	.byte	0x04, 0x17
        /*001a*/ 	.short	(.L_115 - .L_114)
.L_114:
        /*001c*/ 	.word	0x00000000
        /*0020*/ 	.short	0x0004
        /*0022*/ 	.short	0x001c
        /*0024*/ 	.byte	0x00, 0xf0, 0x11, 0x00


	//----- nvinfo : EIATTR_KPARAM_INFO
	.align		4
.L_115:
        /*0028*/ 	.byte	0x04, 0x17
        /*002a*/ 	.short	(.L_117 - .L_116)
.L_116:
        /*002c*/ 	.word	0x00000000
        /*0030*/ 	.short	0x0003
        /*0032*/ 	.short	0x0018
        /*0034*/ 	.byte	0x00, 0xf0, 0x11, 0x00


	//----- nvinfo : EIATTR_KPARAM_INFO
	.align		4
.L_117:
        /*0038*/ 	.byte	0x04, 0x17
        /*003a*/ 	.short	(.L_119 - .L_118)
.L_118:
        /*003c*/ 	.word	0x00000000
        /*0040*/ 	.short	0x0002
        /*0042*/ 	.short	0x0010
        /*0044*/ 	.byte	0x00, 0xf5, 0x21, 0x00


	//----- nvinfo : EIATTR_KPARAM_INFO
	.align		4
.L_119:
        /*0048*/ 	.byte	0x04, 0x17
        /*004a*/ 	.short	(.L_121 - .L_120)
.L_120:
        /*004c*/ 	.word	0x00000000
        /*0050*/ 	.short	0x0001
        /*0052*/ 	.short	0x0008
        /*0054*/ 	.byte	0x00, 0xf5, 0x21, 0x00


	//----- nvinfo : EIATTR_KPARAM_INFO
	.align		4
.L_121:
        /*0058*/ 	.byte	0x04, 0x17
        /*005a*/ 	.short	(.L_123 - .L_122)
.L_122:
        /*005c*/ 	.word	0x00000000
        /*0060*/ 	.short	0x0000
        /*0062*/ 	.short	0x0000
        /*0064*/ 	.byte	0x00, 0xf5, 0x21, 0x00


	//----- nvinfo : EIATTR_SPARSE_MMA_MASK
	.align		4
.L_123:
        /*0068*/ 	.byte	0x03, 0x50
        /*006a*/ 	.short	0x0000


	//----- nvinfo : EIATTR_MAXREG_COUNT
	.align		4
        /*006c*/ 	.byte	0x03, 0x1b
        /*006e*/ 	.short	0x00ff


	//----- nvinfo : EIATTR_MERCURY_ISA_VERSION
	.align		4
        /*0070*/ 	.byte	0x03, 0x5f
        /*0072*/ 	.short	0x0101


	//----- nvinfo : EIATTR_VRC_CTA_INIT_COUNT
	.align		4
        /*0074*/ 	.byte	0x02, 0x4a
	.zero		1
	.zero		1


	//----- nvinfo : EIATTR_EXIT_INSTR_OFFSETS
	.align		4
        /*0078*/ 	.byte	0x04, 0x1c
        /*007a*/ 	.short	(.L_125 - .L_124)


	//   ....[0]....
.L_124:
        /*007c*/ 	.word	0x000000d0


	//   ....[1]....
        /*0080*/ 	.word	0x000008f0


	//----- nvinfo : EIATTR_CBANK_PARAM_SIZE
	.align		4
.L_125:
        /*0084*/ 	.byte	0x03, 0x19
        /*0086*/ 	.short	0x0024


	//----- nvinfo : EIATTR_PARAM_CBANK
	.align		4
        /*0088*/ 	.byte	0x04, 0x0a
        /*008a*/ 	.short	(.L_127 - .L_126)
	.align		4
.L_126:
        /*008c*/ 	.word	index@(.nv.constant0._Z8cuda_mulPfS_S_iii)
        /*0090*/ 	.short	0x0380
        /*0092*/ 	.short	0x0024


	//----- nvinfo : EIATTR_SW_WAR
	.align		4
.L_127:
        /*0094*/ 	.byte	0x04, 0x36
        /*0096*/ 	.short	(.L_129 - .L_128)
.L_128:
        /*0098*/ 	.word	0x00000008
.L_129:


//--------------------- .nv.callgraph             --------------------------
	.section	.nv.callgraph,"",@"SHT_CUDA_CALLGRAPH"
	.align	4
	.sectionentsize	8
	.align		4
        /*0000*/ 	.word	0x00000000
	.align		4
        /*0004*/ 	.word	0xffffffff
	.align		4
        /*0008*/ 	.word	0x00000000
	.align		4
        /*000c*/ 	.word	0xfffffffe
	.align		4
        /*0010*/ 	.word	0x00000000
	.align		4
        /*0014*/ 	.word	0xfffffffd
	.align		4
        /*0018*/ 	.word	0x00000000
	.align		4
        /*001c*/ 	.word	0xfffffffc


//--------------------- .text._Z27cuda_mul_bt_tiled_coarsenedPfS_S_iii --------------------------
	.section	.text._Z27cuda_mul_bt_tiled_coarsenedPfS_S_iii,"ax",@progbits
	.align	128
        .global         _Z27cuda_mul_bt_tiled_coarsenedPfS_S_iii
        .type           _Z27cuda_mul_bt_tiled_coarsenedPfS_S_iii,@function
        .size           _Z27cuda_mul_bt_tiled_coarsenedPfS_S_iii,(.L_x_22 - _Z27cuda_mul_bt_tiled_coarsenedPfS_S_iii)
        .other          _Z27cuda_mul_bt_tiled_coarsenedPfS_S_iii,@"STO_CUDA_ENTRY STV_DEFAULT"
_Z27cuda_mul_bt_tiled_coarsenedPfS_S_iii:
.text._Z27cuda_mul_bt_tiled_coarsenedPfS_S_iii:
[----:B------:R-:W-:Y:S01]  /*0000*/  LDC R1, c[0x0][0x37c] ;  /* 0x0000df00ff017b82 */ /* 0x000fe20000000800 */
[----:B------:R-:W0:Y:S01]  /*0010*/  LDCU UR10, c[0x0][0x39c] ;  /* 0x00007380ff0a77ac */ /* 0x000e220008000800 */
[----:B------:R-:W1:Y:S01]  /*0020*/  S2R R9, SR_CTAID.Y ;  /* 0x0000000000097919 */ /* 0x000e620000002600 */
[----:B------:R-:W-:Y:S02]  /*0030*/  CS2R R16, SRZ ;  /* 0x0000000000107805 */ /* 0x000fe4000001ff00 */
[----:B------:R-:W-:Y:S01]  /*0040*/  CS2R R6, SRZ ;  /* 0x0000000000067805 */ /* 0x000fe2000001ff00 */
[----:B------:R-:W2:Y:S01]  /*0050*/  LDCU.64 UR8, c[0x0][0x358] ;  /* 0x00006b00ff0877ac */ /* 0x000ea20008000a00 */
[----:B------:R-:W1:Y:S01]  /*0060*/  S2R R18, SR_TID.Y ;  /* 0x0000000000127919 */ /* 0x000e620000002200 */
[----:B------:R-:W-:Y:S01]  /*0070*/  IMAD.MOV.U32 R5, RZ, RZ, RZ ;  /* 0x000000ffff057224 */ /* 0x000fe200078e00ff */
[----:B------:R-:W-:Y:S01]  /*0080*/  CS2R R2, SRZ ;  /* 0x0000000000027805 */ /* 0x000fe2000001ff00 */
[----:B------:R-:W3:Y:S01]  /*0090*/  S2R R4, SR_CTAID.X ;  /* 0x0000000000047919 */ /* 0x000ee20000002500 */
[----:B------:R-:W3:Y:S01]  /*00a0*/  S2R R19, SR_TID.X ;  /* 0x0000000000137919 */ /* 0x000ee20000002100 */
[----:B0-----:R-:W-:-:S05]  /*00b0*/  I2FP.F32.S32 R0, UR10 ;  /* 0x0000000a00007c45 */ /* 0x001fca0008201400 */
[----:B------:R-:W-:Y:S01]  /*00c0*/  FMUL R26, R0, 0.03125 ;  /* 0x3d000000001a7820 */ /* 0x000fe20000400000 */
[----:B------:R-:W-:-:S05]  /*00d0*/  IMAD.MOV.U32 R0, RZ, RZ, RZ ;  /* 0x000000ffff007224 */ /* 0x000fca00078e00ff */
[----:B------:R-:W0:Y:S01]  /*00e0*/  FRND.CEIL R26, R26 ;  /* 0x0000001a001a7307 */ /* 0x000e220000209000 */
[----:B-1----:R-:W-:Y:S02]  /*00f0*/  LEA R28, R9, R18, 0x5 ;  /* 0x00000012091c7211 */ /* 0x002fe400078e28ff */
[----:B0-----:R-:W-:Y:S01]  /*0100*/  FSETP.GT.AND P0, PT, R26, RZ, PT ;  /* 0x000000ff1a00720b */ /* 0x001fe20003f04000 */
[----:B---3--:R-:W-:-:S12]  /*0110*/  IMAD R27, R4, 0x100, R19 ;  /* 0x00000100041b7824 */ /* 0x008fd800078e0213 */
[----:B--2---:R-:W-:Y:S05]  /*0120*/  @!P0 BRA `(.L_x_0) ;  /* 0x00000008002c8947 */ /* 0x004fea0003800000 */
[----:B------:R-:W0:Y:S01]  /*0130*/  S2UR UR6, SR_CgaCtaId ;  /* 0x00000000000679c3 */ /* 0x000e220000008800 */
[----:B------:R-:W-:Y:S01]  /*0140*/  UMOV UR4, 0x400 ;  /* 0x0000040000047882 */ /* 0x000fe20000000000 */
[--C-:B------:R-:W-:Y:S01]  /*0150*/  IMAD R25, R19, 0x20, R18.reuse ;  /* 0x0000002013197824 */ /* 0x100fe200078e0212 */
[----:B------:R-:W-:Y:S01]  /*0160*/  UIADD3 UR5, UPT, UPT, UR4, 0x1000, URZ ;  /* 0x0000100004057890 */ /* 0x000fe2000fffe0ff */
[----:B------:R-:W-:Y:S01]  /*0170*/  IMAD R22, R27, UR10, R18 ;  /* 0x0000000a1b167c24 */ /* 0x000fe2000f8e0212 */
[----:B0-----:R-:W-:Y:S02]  /*0180*/  ULEA UR7, UR6, UR4, 0x18 ;  /* 0x0000000406077291 */ /* 0x001fe4000f8ec0ff */
[----:B------:R-:W-:Y:S01]  /*0190*/  ULEA UR5, UR6, UR5, 0x18 ;  /* 0x0000000506057291 */ /* 0x000fe2000f8ec0ff */
[----:B------:R-:W-:-:S03]  /*01a0*/  UMOV UR4, URZ ;  /* 0x000000ff00047c82 */ /* 0x000fc60008000000 */
[----:B------:R-:W-:Y:S02]  /*01b0*/  LEA R24, R18, UR7, 0x7 ;  /* 0x0000000712187c11 */ /* 0x000fe4000f8e38ff */
[----:B------:R-:W-:Y:S02]  /*01c0*/  LEA R25, R25, UR5, 0x2 ;  /* 0x0000000519197c11 */ /* 0x000fe4000f8e10ff */
[----:B------:R-:W-:-:S07]  /*01d0*/  LEA R23, R19, UR5, 0x7 ;  /* 0x0000000513177c11 */ /* 0x000fce000f8e38ff */
.L_x_2:
[----:B------:R-:W0:Y:S01]  /*01e0*/  LDCU.64 UR10, c[0x0][0x398] ;  /* 0x00007300ff0a77ac */ /* 0x000e220008000a00 */
[----:B------:R-:W-:Y:S01]  /*01f0*/  MOV R4, UR4 ;  /* 0x0000000400047c02 */ /* 0x000fe20008000f00 */
[----:B------:R-:W-:-:S04]  /*0200*/  IMAD.MOV.U32 R10, RZ, RZ, RZ ;  /* 0x000000ffff0a7224 */ /* 0x000fc800078e00ff */
[----:B------:R-:W-:-:S05]  /*0210*/  IMAD R11, R4, 0x20, R19 ;  /* 0x00000020040b7824 */ /* 0x000fca00078e0213 */
[----:B0-----:R-:W-:-:S04]  /*0220*/  ISETP.GE.AND P0, PT, R11, UR11, PT ;  /* 0x0000000b0b007c0c */ /* 0x001fc8000bf06270 */
[----:B------:R-:W-:Y:S01]  /*0230*/  ISETP.GE.OR P0, PT, R28, UR10, P0 ;  /* 0x0000000a1c007c0c */ /* 0x000fe20008706670 */
[----:B------:R-:W-:Y:S01]  /*0240*/  IMAD.U32 R13, RZ, RZ, UR4 ;  /* 0x00000004ff0d7e24 */ /* 0x000fe2000f8e00ff */
[----:B------:R-:W-:Y:S01]  /*0250*/  LEA R4, R18, R19, 0x5 ;  /* 0x0000001312047211 */ /* 0x000fe200078e28ff */
[----:B------:R-:W-:Y:S01]  /*0260*/  IMAD.U32 R21, RZ, RZ, UR4 ;  /* 0x00000004ff157e24 */ /* 0x000fe2000f8e00ff */
[----:B------:R-:W-:Y:S01]  /*0270*/  MOV R20, R27 ;  /* 0x0000001b00147202 */ /* 0x000fe20000000f00 */
[----:B------:R-:W0:Y:S08]  /*0280*/  LDCU UR10, c[0x0][0x3a0] ;  /* 0x00007400ff0a77ac */ /* 0x000e300008000800 */
[----:B------:R-:W1:Y:S01]  /*0290*/  @!P0 LDC.64 R8, c[0x0][0x380] ;  /* 0x0000e000ff088b82 */ /* 0x000e620000000a00 */
[----:B------:R-:W-:Y:S01]  /*02a0*/  @!P0 IMAD R11, R28, UR11, R11 ;  /* 0x0000000b1c0b8c24 */ /* 0x000fe2000f8e020b */
[----:B------:R-:W2:Y:S03]  /*02b0*/  LDCU UR11, c[0x0][0x39c] ;  /* 0x00007380ff0b77ac */ /* 0x000ea60008000800 */
[----:B-1----:R-:W-:-:S05]  /*02c0*/  @!P0 IMAD.WIDE R8, R11, 0x4, R8 ;  /* 0x000000040b088825 */ /* 0x002fca00078e0208 */
[----:B------:R-:W3:Y:S01]  /*02d0*/  @!P0 LDG.E R10, desc[UR8][R8.64] ;  /* 0x00000008080a8981 */ /* 0x000ee2000c1e1900 */
[----:B------:R-:W-:Y:S01]  /*02e0*/  LEA R11, R4, UR7, 0x2 ;  /* 0x00000007040b7c11 */ /* 0x000fe2000f8e10ff */
[----:B------:R-:W-:Y:S01]  /*02f0*/  IMAD R4, R13, 0x20, R18 ;  /* 0x000000200d047824 */ /* 0x000fe200078e0212 */
[----:B------:R-:W-:Y:S01]  /*0300*/  UMOV UR5, URZ ;  /* 0x000000ff00057c82 */ /* 0x000fe20008000000 */
[----:B------:R-:W-:Y:S01]  /*0310*/  IMAD R21, R21, 0x20, R22 ;  /* 0x0000002015157824 */ /* 0x000fe200078e0216 */
[----:B------:R-:W-:Y:S01]  /*0320*/  UMOV UR6, URZ ;  /* 0x000000ff00067c82 */ /* 0x000fe20008000000 */
[----:B0-23--:R1:W-:Y:S05]  /*0330*/  STS [R11], R10 ;  /* 0x0000000a0b007388 */ /* 0x00d3ea0000000800 */
.L_x_1:
[----:B------:R-:W-:Y:S01]  /*0340*/  ISETP.GE.AND P0, PT, R20, UR10, PT ;  /* 0x0000000a14007c0c */ /* 0x000fe2000bf06270 */
[----:B------:R-:W-:-:S03]  /*0350*/  HFMA2 R29, -RZ, RZ, 0, 0 ;  /* 0x00000000ff1d7431 */ /* 0x000fc600000001ff */
[----:B------:R-:W-:-:S13]  /*0360*/  ISETP.GE.OR P0, PT, R4, UR11, P0 ;  /* 0x0000000b04007c0c */ /* 0x000fda0008706670 */
[----:B------:R-:W0:Y:S02]  /*0370*/  @!P0 LDC.64 R8, c[0x0][0x388] ;  /* 0x0000e200ff088b82 */ /* 0x000e240000000a00 */
[----:B0-----:R-:W-:-:S05]  /*0380*/  @!P0 IMAD.WIDE R8, R21, 0x4, R8 ;  /* 0x0000000415088825 */ /* 0x001fca00078e0208 */
[----:B------:R-:W2:Y:S01]  /*0390*/  @!P0 LDG.E R29, desc[UR8][R8.64] ;  /* 0x00000008081d8981 */ /* 0x000ea2000c1e1900 */
[----:B------:R-:W-:Y:S02]  /*03a0*/  UISETP.EQ.AND UP0, UPT, UR6, 0x4, UPT ;  /* 0x000000040600788c */ /* 0x000fe4000bf02270 */
[----:B------:R-:W-:Y:S01]  /*03b0*/  ISETP.EQ.AND P0, PT, RZ, UR6, PT ;  /* 0x00000006ff007c0c */ /* 0x000fe2000bf02270 */
[----:B------:R-:W-:Y:S01]  /*03c0*/  UISETP.EQ.AND UP1, UPT, UR6, 0x8, UPT ;  /* 0x000000080600788c */ /* 0x000fe2000bf22270 */
[----:B------:R-:W-:Y:S01]  /*03d0*/  VIADD R20, R20, 0x20 ;  /* 0x0000002014147836 */ /* 0x000fe20000000000 */
[----:B------:R-:W-:Y:S01]  /*03e0*/  UISETP.EQ.AND UP2, UPT, UR6, 0xc, UPT ;  /* 0x0000000c0600788c */ /* 0x000fe2000bf42270 */
[----:B------:R-:W-:Y:S01]  /*03f0*/  PLOP3.LUT P2, PT, PT, PT, UP0, 0x80, 0x8 ;  /* 0x000000000008781c */ /* 0x000fe20003f4f008 */
[----:B------:R-:W-:Y:S02]  /*0400*/  UISETP.EQ.AND UP3, UPT, UR6, 0x10, UPT ;  /* 0x000000100600788c */ /* 0x000fe4000bf62270 */
[----:B------:R-:W-:Y:S01]  /*0410*/  PLOP3.LUT P3, PT, PT, PT, UP1, 0x80, 0x8 ;  /* 0x000000000008781c */ /* 0x000fe20003f6f018 */
[----:B------:R-:W-:Y:S01]  /*0420*/  UISETP.EQ.AND UP4, UPT, UR6, 0x14, UPT ;  /* 0x000000140600788c */ /* 0x000fe2000bf82270 */
[----:B------:R-:W-:Y:S01]  /*0430*/  PLOP3.LUT P4, PT, PT, PT, UP2, 0x80, 0x8 ;  /* 0x000000000008781c */ /* 0x000fe20003f8f028 */
[----:B------:R-:W-:Y:S01]  /*0440*/  UISETP.EQ.AND UP5, UPT, UR6, 0x18, UPT ;  /* 0x000000180600788c */ /* 0x000fe2000bfa2270 */
[----:B------:R-:W-:Y:S01]  /*0450*/  PLOP3.LUT P6, PT, PT, PT, UP0, 0x80, 0x8 ;  /* 0x000000000008781c */ /* 0x000fe20003fcf008 */
[----:B------:R-:W-:Y:S01]  /*0460*/  UISETP.EQ.AND UP6, UPT, UR6, 0x1c, UPT ;  /* 0x0000001c0600788c */ /* 0x000fe2000bfc2270 */
[----:B------:R-:W-:Y:S01]  /*0470*/  PLOP3.LUT P1, PT, PT, PT, UP3, 0x80, 0x8 ;  /* 0x000000000008781c */ /* 0x000fe20003f2f038 */
[----:B------:R-:W-:Y:S01]  /*0480*/  UIADD3 UR5, UPT, UPT, UR5, 0x1, URZ ;  /* 0x0000000105057890 */ /* 0x000fe2000fffe0ff */
[----:B------:R-:W-:Y:S01]  /*0490*/  PLOP3.LUT P5, PT, PT, PT, UP1, 0x80, 0x8 ;  /* 0x000000000008781c */ /* 0x000fe20003faf018 */
[----:B------:R-:W-:-:S02]  /*04a0*/  UIADD3 UR6, UPT, UPT, UR6, 0x4, URZ ;  /* 0x0000000406067890 */ /* 0x000fc4000fffe0ff */
[----:B------:R-:W-:Y:S01]  /*04b0*/  UISETP.NE.AND UP0, UPT, UR5, 0x8, UPT ;  /* 0x000000080500788c */ /* 0x000fe2000bf05270 */
[----:B--2---:R0:W-:Y:S01]  /*04c0*/  STS [R25], R29 ;  /* 0x0000001d19007388 */ /* 0x0041e20000000800 */
[----:B------:R-:W-:Y:S01]  /*04d0*/  BAR.SYNC.DEFER_BLOCKING 0x0 ;  /* 0x0000000000007b1d */ /* 0x000fe20000010000 */
[----:B0-----:R-:W-:Y:S02]  /*04e0*/  @P0 IMAD.MOV.U32 R29, RZ, RZ, R17 ;  /* 0x000000ffff1d0224 */ /* 0x001fe400078e0011 */
[----:B------:R-:W-:Y:S01]  /*04f0*/  @P2 IMAD.MOV.U32 R29, RZ, RZ, R16 ;  /* 0x000000ffff1d2224 */ /* 0x000fe200078e0010 */
[----:B------:R-:W-:Y:S02]  /*0500*/  PLOP3.LUT P2, PT, PT, PT, UP4, 0x80, 0x8 ;  /* 0x000000000008781c */ /* 0x000fe40003f4f048 */
[----:B------:R-:W-:Y:S01]  /*0510*/  @P3 MOV R29, R7 ;  /* 0x00000007001d3202 */ /* 0x000fe20000000f00 */
[----:B------:R-:W-:Y:S01]  /*0520*/  @P4 IMAD.MOV.U32 R29, RZ, RZ, R6 ;  /* 0x000000ffff1d4224 */ /* 0x000fe200078e0006 */
[----:B------:R-:W-:Y:S01]  /*0530*/  PLOP3.LUT P3, PT, PT, PT, UP5, 0x80, 0x8 ;  /* 0x000000000008781c */ /* 0x000fe20003f6f058 */
[----:B------:R-:W-:Y:S01]  /*0540*/  @P1 IMAD.MOV.U32 R29, RZ, RZ, R5 ;  /* 0x000000ffff1d1224 */ /* 0x000fe200078e0005 */
[----:B------:R-:W-:-:S02]  /*0550*/  PLOP3.LUT P4, PT, PT, PT, UP6, 0x80, 0x8 ;  /* 0x000000000008781c */ /* 0x000fc40003f8f068 */
[----:B------:R-:W-:-:S05]  /*0560*/  PLOP3.LUT P1, PT, PT, PT, UP5, 0x80, 0x8 ;  /* 0x000000000008781c */ /* 0x000fca0003f2f058 */
[----:B------:R-:W-:Y:S01]  /*0570*/  @P2 MOV R29, R0 ;  /* 0x00000000001d2202 */ /* 0x000fe20000000f00 */
[----:B-1----:R-:W-:Y:S01]  /*0580*/  LDS.128 R8, [R24] ;  /* 0x0000000018087984 */ /* 0x002fe20000000c00 */
[----:B------:R-:W-:Y:S02]  /*0590*/  PLOP3.LUT P2, PT, PT, PT, UP4, 0x80, 0x8 ;  /* 0x000000000008781c */ /* 0x000fe40003f4f048 */
[----:B------:R-:W-:Y:S01]  /*05a0*/  @P3 IMAD.MOV.U32 R29, RZ, RZ, R2 ;  /* 0x000000ffff1d3224 */ /* 0x000fe200078e0002 */
[----:B------:R-:W-:Y:S01]  /*05b0*/  PLOP3.LUT P3, PT, PT, PT, UP3, 0x80, 0x8 ;  /* 0x000000000008781c */ /* 0x000fe20003f6f038 */
[----:B------:R-:W0:Y:S01]  /*05c0*/  LDS.128 R12, [R23] ;  /* 0x00000000170c7984 */ /* 0x000e220000000c00 */
[----:B------:R-:W-:Y:S02]  /*05d0*/  @P4 MOV R29, R3 ;  /* 0x00000003001d4202 */ /* 0x000fe40000000f00 */
[----:B------:R-:W-:-:S03]  /*05e0*/  PLOP3.LUT P4, PT, PT, PT, UP2, 0x80, 0x8 ;  /* 0x000000000008781c */ /* 0x000fc60003f8f028 */
[----:B0-----:R-:W-:-:S04]  /*05f0*/  FFMA R8, R8, R12, R29 ;  /* 0x0000000c08087223 */ /* 0x001fc8000000001d */
[----:B------:R-:W-:-:S04]  /*0600*/  FFMA R9, R9, R13, R8 ;  /* 0x0000000d09097223 */ /* 0x000fc80000000008 */
[----:B------:R-:W-:-:S04]  /*0610*/  FFMA R10, R10, R14, R9 ;  /* 0x0000000e0a0a7223 */ /* 0x000fc80000000009 */
[----:B------:R-:W-:Y:S02]  /*0620*/  FFMA R29, R11, R15, R10 ;  /* 0x0000000f0b1d7223 */ /* 0x000fe4000000000a */
[----:B------:R-:W-:Y:S04]  /*0630*/  LDS.128 R8, [R24+0x10] ;  /* 0x0000100018087984 */ /* 0x000fe80000000c00 */
[----:B------:R-:W0:Y:S02]  /*0640*/  LDS.128 R12, [R23+0x10] ;  /* 0x00001000170c7984 */ /* 0x000e240000000c00 */
        /* <DEDUP_REMOVED lines=37> */
[----:B------:R-:W-:Y:S01]  /*08a0*/  FFMA R9, R9, R13, R8 ;  /* 0x0000000d09097223 */ /* 0x000fe20000000008 */
[----:B------:R-:W-:-:S03]  /*08b0*/  MOV R8, UR11 ;  /* 0x0000000b00087c02 */ /* 0x000fc60008000f00 */
[----:B------:R-:W-:Y:S02]  /*08c0*/  FFMA R10, R10, R14, R9 ;  /* 0x0000000e0a0a7223 */ /* 0x000fe40000000009 */
[----:B------:R-:W-:Y:S02]  /*08d0*/  IMAD R21, R8, 0x20, R21 ;  /* 0x0000002008157824 */ /* 0x000fe400078e0215 */
[----:B------:R-:W-:-:S04]  /*08e0*/  FFMA R10, R11, R15, R10 ;  /* 0x0000000f0b0a7223 */ /* 0x000fc8000000000a */
[--C-:B------:R-:W-:Y:S01]  /*08f0*/  @P0 IMAD.MOV.U32 R17, RZ, RZ, R10.reuse ;  /* 0x000000ffff110224 */ /* 0x100fe200078e000a */
[----:B------:R-:W-:Y:S01]  /*0900*/  BAR.SYNC.DEFER_BLOCKING 0x0 ;  /* 0x0000000000007b1d */ /* 0x000fe20000010000 */
[----:B------:R-:W-:Y:S01]  /*0910*/  PLOP3.LUT P0, PT, PT, PT, UP6, 0x80, 0x8 ;  /* 0x000000000008781c */ /* 0x000fe20003f0f068 */
[--C-:B------:R-:W-:Y:S01]  /*0920*/  @P5 IMAD.MOV.U32 R7, RZ, RZ, R10.reuse ;  /* 0x000000ffff075224 */ /* 0x100fe200078e000a */
[-C--:B------:R-:W-:Y:S01]  /*0930*/  @P6 MOV R16, R10.reuse ;  /* 0x0000000a00106202 */ /* 0x080fe20000000f00 */
[--C-:B------:R-:W-:Y:S01]  /*0940*/  @P3 IMAD.MOV.U32 R5, RZ, RZ, R10.reuse ;  /* 0x000000ffff053224 */ /* 0x100fe200078e000a */
[-C--:B------:R-:W-:Y:S01]  /*0950*/  @P4 MOV R6, R10.reuse ;  /* 0x0000000a00064202 */ /* 0x080fe20000000f00 */
[----:B------:R-:W-:Y:S01]  /*0960*/  @P1 IMAD.MOV.U32 R2, RZ, RZ, R10 ;  /* 0x000000ffff021224 */ /* 0x000fe200078e000a */
[----:B------:R-:W-:-:S07]  /*0970*/  @P2 MOV R0, R10 ;  /* 0x0000000a00002202 */ /* 0x000fce0000000f00 */
[----:B------:R-:W-:Y:S01]  /*0980*/  @P0 MOV R3, R10 ;  /* 0x0000000a00030202 */ /* 0x000fe20000000f00 */
[----:B------:R-:W-:Y:S06]  /*0990*/  BRA.U UP0, `(.L_x_1) ;  /* 0xfffffff900687547 */ /* 0x000fec000b83ffff */
[----:B------:R-:W-:-:S06]  /*09a0*/  UIADD3 UR4, UPT, UPT, UR4, 0x1, URZ ;  /* 0x0000000104047890 */ /* 0x000fcc000fffe0ff */
[----:B------:R-:W-:-:S04]  /*09b0*/  I2FP.F32.U32 R9, UR4 ;  /* 0x0000000400097c45 */ /* 0x000fc80008201000 */
[----:B------:R-:W-:-:S13]  /*09c0*/  FSETP.GT.AND P0, PT, R26, R9, PT ;  /* 0x000000091a00720b */ /* 0x000fda0003f04000 */
[----:B------:R-:W-:Y:S05]  /*09d0*/  @P0 BRA `(.L_x_2) ;  /* 0xfffffff800000947 */ /* 0x000fea000383ffff */
.L_x_0:
[----:B------:R-:W0:Y:S01]  /*09e0*/  LDCU UR6, c[0x0][0x3a0] ;  /* 0x00007400ff0677ac */ /* 0x000e220008000800 */
[C---:B------:R-:W-:Y:S01]  /*09f0*/  IADD3 R10, PT, PT, R27.reuse, 0x20, RZ ;  /* 0x000000201b0a7810 */ /* 0x040fe20007ffe0ff */
[C---:B------:R-:W-:Y:S01]  /*0a00*/  VIADD R12, R27.reuse, 0x40 ;  /* 0x000000401b0c7836 */ /* 0x040fe20000000000 */
[C---:B------:R-:W-:Y:S01]  /*0a10*/  IADD3 R13, PT, PT, R27.reuse, 0xc0, RZ ;  /* 0x000000c01b0d7810 */ /* 0x040fe20007ffe0ff */
[----:B------:R-:W1:Y:S01]  /*0a20*/  LDCU UR7, c[0x0][0x398] ;  /* 0x00007300ff0777ac */ /* 0x000e620008000800 */
[----:B------:R-:W2:Y:S01]  /*0a30*/  LDCU.64 UR4, c[0x0][0x390] ;  /* 0x00007200ff0477ac */ /* 0x000ea20008000a00 */
[C---:B0-----:R-:W-:Y:S01]  /*0a40*/  ISETP.GE.AND P6, PT, R27.reuse, UR6, PT ;  /* 0x000000061b007c0c */ /* 0x041fe2000bfc6270 */
[----:B------:R-:W-:Y:S01]  /*0a50*/  IMAD R4, R28, UR6, RZ ;  /* 0x000000061c047c24 */ /* 0x000fe2000f8e02ff */
[----:B------:R-:W-:Y:S01]  /*0a60*/  ISETP.GE.AND P3, PT, R10, UR6, PT ;  /* 0x000000060a007c0c */ /* 0x000fe2000bf66270 */
[----:B------:R-:W-:Y:S01]  /*0a70*/  VIADD R10, R27, 0x60 ;  /* 0x000000601b0a7836 */ /* 0x000fe20000000000 */
[----:B-1----:R-:W-:-:S02]  /*0a80*/  ISETP.LT.AND P6, PT, R28, UR7, !P6 ;  /* 0x000000071c007c0c */ /* 0x002fc4000f7c1270 */
[----:B------:R-:W-:Y:S01]  /*0a90*/  ISETP.GE.AND P4, PT, R12, UR6, PT ;  /* 0x000000060c007c0c */ /* 0x000fe2000bf86270 */
[----:B------:R-:W-:Y:S01]  /*0aa0*/  VIADD R12, R27, 0xa0 ;  /* 0x000000a01b0c7836 */ /* 0x000fe20000000000 */
[----:B------:R-:W-:Y:S02]  /*0ab0*/  ISETP.GE.AND P5, PT, R10, UR6, PT ;  /* 0x000000060a007c0c */ /* 0x000fe4000bfa6270 */
[----:B------:R-:W-:Y:S02]  /*0ac0*/  ISETP.GE.AND P2, PT, R13, UR6, PT ;  /* 0x000000060d007c0c */ /* 0x000fe4000bf46270 */
[----:B------:R-:W-:Y:S02]  /*0ad0*/  ISETP.GE.AND P1, PT, R12, UR6, PT ;  /* 0x000000060c007c0c */ /* 0x000fe4000bf26270 */
[C---:B------:R-:W-:Y:S02]  /*0ae0*/  ISETP.GE.OR P3, PT, R28.reuse, UR7, P3 ;  /* 0x000000071c007c0c */ /* 0x040fe40009f66670 */
[----:B------:R-:W-:Y:S01]  /*0af0*/  ISETP.GE.OR P4, PT, R28, UR7, P4 ;  /* 0x000000071c007c0c */ /* 0x000fe2000a786670 */
[----:B------:R-:W0:Y:S01]  /*0b00*/  @P6 LDC.64 R8, c[0x0][0x390] ;  /* 0x0000e400ff086b82 */ /* 0x000e220000000a00 */
[----:B------:R-:W-:-:S02]  /*0b10*/  @P6 IADD3 R11, PT, PT, R27, R4, RZ ;  /* 0x000000041b0b6210 */ /* 0x000fc40007ffe0ff */
[C---:B------:R-:W-:Y:S02]  /*0b20*/  ISETP.GE.OR P5, PT, R28.reuse, UR7, P5 ;  /* 0x000000071c007c0c */ /* 0x040fe4000afa6670 */
[C---:B------:R-:W-:Y:S02]  /*0b30*/  ISETP.GE.OR P1, PT, R28.reuse, UR7, P1 ;  /* 0x000000071c007c0c */ /* 0x040fe40008f26670 */
[----:B------:R-:W-:Y:S01]  /*0b40*/  ISETP.GE.OR P2, PT, R28, UR7, P2 ;  /* 0x000000071c007c0c */ /* 0x000fe20009746670 */
[----:B0-----:R-:W-:Y:S01]  /*0b50*/  @P6 IMAD.WIDE.U32 R8, R11, 0x4, R8 ;  /* 0x000000040b086825 */ /* 0x001fe200078e0008 */
[----:B------:R-:W-:-:S04]  /*0b60*/  IADD3 R11, PT, PT, R27, 0x80, RZ ;  /* 0x000000801b0b7810 */ /* 0x000fc80007ffe0ff */
[----:B------:R0:W-:Y:S01]  /*0b70*/  @P6 STG.E desc[UR8][R8.64], R17 ;  /* 0x0000001108006986 */ /* 0x0001e2000c101908 */
[C---:B------:R-:W-:Y:S01]  /*0b80*/  IADD3 R4, P6, PT, R27.reuse, R4, RZ ;  /* 0x000000041b047210 */ /* 0x040fe20007fde0ff */
[----:B------:R-:W-:Y:S01]  /*0b90*/  VIADD R27, R27, 0xe0 ;  /* 0x000000e01b1b7836 */ /* 0x000fe20000000000 */
[----:B------:R-:W-:Y:S02]  /*0ba0*/  ISETP.GE.AND P0, PT, R11, UR6, PT ;  /* 0x000000060b007c0c */ /* 0x000fe4000bf06270 */
[----:B------:R-:W-:Y:S02]  /*0bb0*/  IADD3.X R11, PT, PT, RZ, RZ, RZ, P6, !PT ;  /* 0x000000ffff0b7210 */ /* 0x000fe400037fe4ff */
[----:B--2---:R-:W-:Y:S02]  /*0bc0*/  LEA R10, P6, R4, UR4, 0x2 ;  /* 0x00000004040a7c11 */ /* 0x004fe4000f8c10ff */
[----:B------:R-:W-:Y:S02]  /*0bd0*/  ISETP.GE.OR P0, PT, R28, UR7, P0 ;  /* 0x000000071c007c0c */ /* 0x000fe40008706670 */
[----:B------:R-:W-:-:S02]  /*0be0*/  LEA.HI.X R11, R4, UR5, R11, 0x2, P6 ;  /* 0x00000005040b7c11 */ /* 0x000fc4000b0f140b */
[----:B------:R-:W-:-:S03]  /*0bf0*/  ISETP.GE.AND P6, PT, R27, UR6, PT ;  /* 0x000000061b007c0c */ /* 0x000fc6000bfc6270 */
[----:B------:R0:W-:Y:S01]  /*0c00*/  @!P3 STG.E desc[UR8][R10.64+0x80], R16 ;  /* 0x000080100a00b986 */ /* 0x0001e2000c101908 */
[----:B------:R-:W-:-:S03]  /*0c10*/  ISETP.GE.OR P6, PT, R28, UR7, P6 ;  /* 0x000000071c007c0c */ /* 0x000fc6000b7c6670 */
[----:B------:R0:W-:Y:S04]  /*0c20*/  @!P4 STG.E desc[UR8][R10.64+0x100], R7 ;  /* 0x000100070a00c986 */ /* 0x0001e8000c101908 */
[----:B------:R0:W-:Y:S04]  /*0c30*/  @!P5 STG.E desc[UR8][R10.64+0x180], R6 ;  /* 0x000180060a00d986 */ /* 0x0001e8000c101908 */
[----:B------:R0:W-:Y:S04]  /*0c40*/  @!P0 STG.E desc[UR8][R10.64+0x200], R5 ;  /* 0x000200050a008986 */ /* 0x0001e8000c101908 */
[----:B------:R0:W-:Y:S04]  /*0c50*/  @!P1 STG.E desc[UR8][R10.64+0x280], R0 ;  /* 0x000280000a009986 */ /* 0x0001e8000c101908 */
[----:B------:R0:W-:Y:S01]  /*0c60*/  @!P2 STG.E desc[UR8][R10.64+0x300], R2 ;  /* 0x000300020a00a986 */ /* 0x0001e2000c101908 */
[----:B------:R-:W-:Y:S05]  /*0c70*/  @P6 EXIT ;  /* 0x000000000000694d */ /* 0x000fea0003800000 */
[----:B------:R-:W-:Y:S01]  /*0c80*/  STG.E desc[UR8][R10.64+0x380], R3 ;  /* 0x000380030a007986 */ /* 0x000fe2000c101908 */
[----:B------:R-:W-:Y:S05]  /*0c90*/  EXIT ;  /* 0x000000000000794d */ /* 0x000fea0003800000 */
.L_x_3:
[----:B------:R-:W-:-:S00]  /*0ca0*/  BRA `(.L_x_3) ;  /* 0xfffffffc00fc7947 */ /* 0x000fc0000383ffff */
[----:B------:R-:W-:-:S00]  /*0cb0*/  NOP ;  /* 0x0000000000007918 */ /* 0x000fc00000000000 */
        /* <DEDUP_REMOVED lines=12> */
.L_x_22:


//--------------------- .text._Z17cuda_mul_bt_tiledPfS_S_iii --------------------------
	.section	.text._Z17cuda_mul_bt_tiledPfS_S_iii,"ax",@progbits
	.align	128
        .global         _Z17cuda_mul_bt_tiledPfS_S_iii
        .type           _Z17cuda_mul_bt_tiledPfS_S_iii,@function
        .size           _Z17cuda_mul_bt_tiledPfS_S_iii,(.L_x_23 - _Z17cuda_mul_bt_tiledPfS_S_iii)
        .other          _Z17cuda_mul_bt_tiledPfS_S_iii,@"STO_CUDA_ENTRY STV_DEFAULT"
_Z17cuda_mul_bt_tiledPfS_S_iii:
.text._Z17cuda_mul_bt_tiledPfS_S_iii:
[----:B------:R-:W-:Y:S01]  /*0000*/  LDC R1, c[0x0][0x37c] ;  /* 0x0000df00ff017b82 */ /* 0x000fe20000000800 */
[----:B------:R-:W0:Y:S01]  /*0010*/  LDCU UR4, c[0x0][0x39c] ;  /* 0x00007380ff0477ac */ /* 0x000e220008000800 */
[----:B------:R-:W1:Y:S01]  /*0020*/  S2R R5, SR_CTAID.Y ;  /* 0x0000000000057919 */ /* 0x000e620000002600 */
[----:B------:R-:W-:Y:S01]  /*0030*/  HFMA2 R7, -RZ, RZ, 0, 0 ;  /* 0x00000000ff077431 */ /* 0x000fe200000001ff */
[----:B------:R-:W2:Y:S01]  /*0040*/  LDCU UR12, c[0x0][0x3a0] ;  /* 0x00007400ff0c77ac */ /* 0x000ea20008000800 */
[----:B------:R-:W1:Y:S01]  /*0050*/  S2R R0, SR_TID.Y ;  /* 0x0000000000007919 */ /* 0x000e620000002200 */
[----:B------:R-:W3:Y:S01]  /*0060*/  LDCU.64 UR8, c[0x0][0x358] ;  /* 0x00006b00ff0877ac */ /* 0x000ee20008000a00 */
[----:B------:R-:W4:Y:S01]  /*0070*/  S2R R4, SR_CTAID.X ;  /* 0x0000000000047919 */ /* 0x000f220000002500 */
[----:B------:R-:W4:Y:S01]  /*0080*/  S2R R3, SR_TID.X ;  /* 0x0000000000037919 */ /* 0x000f220000002100 */
[----:B0-----:R-:W-:-:S05]  /*0090*/  I2FP.F32.S32 R2, UR4 ;  /* 0x0000000400027c45 */ /* 0x001fca0008201400 */
[----:B------:R-:W-:-:S04]  /*00a0*/  FMUL R2, R2, 0.03125 ;  /* 0x3d00000002027820 */ /* 0x000fc80000400000 */
[----:B------:R-:W0:Y:S01]  /*00b0*/  FRND.CEIL R24, R2 ;  /* 0x0000000200187307 */ /* 0x000e220000209000 */
[----:B-1----:R-:W-:Y:S02]  /*00c0*/  LEA R26, R5, R0, 0x5 ;  /* 0x00000000051a7211 */ /* 0x002fe400078e28ff */
[----:B0-----:R-:W-:Y:S02]  /*00d0*/  FSETP.GT.AND P0, PT, R24, RZ, PT ;  /* 0x000000ff1800720b */ /* 0x001fe40003f04000 */
[----:B----4-:R-:W-:-:S11]  /*00e0*/  LEA R25, R4, R3, 0x5 ;  /* 0x0000000304197211 */ /* 0x010fd600078e28ff */
[----:B--23--:R-:W-:Y:S05]  /*00f0*/  @!P0 BRA `(.L_x_4) ;  /* 0x00000004005c8947 */ /* 0x00cfea0003800000 */
[----:B------:R-:W0:Y:S01]  /*0100*/  S2UR UR6, SR_CgaCtaId ;  /* 0x00000000000679c3 */ /* 0x000e220000008800 */
[----:B------:R-:W-:Y:S01]  /*0110*/  UMOV UR4, 0x400 ;  /* 0x0000040000047882 */ /* 0x000fe20000000000 */
[----:B------:R-:W-:Y:S01]  /*0120*/  LEA R23, R0, R3, 0x5 ;  /* 0x0000000300177211 */ /* 0x000fe200078e28ff */
[----:B------:R-:W-:Y:S01]  /*0130*/  UIADD3 UR5, UPT, UPT, UR4, 0x1000, URZ ;  /* 0x0000100004057890 */ /* 0x000fe2000fffe0ff */
[----:B------:R-:W-:Y:S01]  /*0140*/  LEA R22, R3, R0, 0x5 ;  /* 0x0000000003167211 */ /* 0x000fe200078e28ff */
[----:B------:R-:W1:Y:S01]  /*0150*/  LDCU UR7, c[0x0][0x3a0] ;  /* 0x00007400ff0777ac */ /* 0x000e620008000800 */
[----:B------:R-:W-:Y:S02]  /*0160*/  MOV R7, RZ ;  /* 0x000000ff00077202 */ /* 0x000fe40000000f00 */
[----:B------:R-:W-:Y:S01]  /*0170*/  MOV R2, RZ ;  /* 0x000000ff00027202 */ /* 0x000fe20000000f00 */
[----:B------:R-:W2:Y:S01]  /*0180*/  LDCU.64 UR10, c[0x0][0x398] ;  /* 0x00007300ff0a77ac */ /* 0x000ea20008000a00 */
[----:B0-----:R-:W-:-:S02]  /*0190*/  ULEA UR4, UR6, UR4, 0x18 ;  /* 0x0000000406047291 */ /* 0x001fc4000f8ec0ff */
[----:B------:R-:W-:-:S04]  /*01a0*/  ULEA UR5, UR6, UR5, 0x18 ;  /* 0x0000000506057291 */ /* 0x000fc8000f8ec0ff */
[----:B------:R-:W-:Y:S02]  /*01b0*/  LEA R23, R23, UR4, 0x2 ;  /* 0x0000000417177c11 */ /* 0x000fe4000f8e10ff */
[----:B------:R-:W-:Y:S02]  /*01c0*/  LEA R21, R0, UR4, 0x7 ;  /* 0x0000000400157c11 */ /* 0x000fe4000f8e38ff */
[----:B------:R-:W-:Y:S02]  /*01d0*/  LEA R22, R22, UR5, 0x2 ;  /* 0x0000000516167c11 */ /* 0x000fe4000f8e10ff */
[----:B-12---:R-:W-:-:S07]  /*01e0*/  LEA R20, R3, UR5, 0x7 ;  /* 0x0000000503147c11 */ /* 0x006fce000f8e38ff */
.L_x_5:
[C---:B------:R-:W-:Y:S02]  /*01f0*/  LEA R9, R2.reuse, R3, 0x5 ;  /* 0x0000000302097211 */ /* 0x040fe400078e28ff */
[----:B------:R-:W-:Y:S02]  /*0200*/  ISETP.GE.AND P0, PT, R25, UR7, PT ;  /* 0x0000000719007c0c */ /* 0x000fe4000bf06270 */
[----:B------:R-:W-:Y:S02]  /*0210*/  ISETP.GE.AND P1, PT, R9, UR11, PT ;  /* 0x0000000b09007c0c */ /* 0x000fe4000bf26270 */
[----:B------:R-:W-:Y:S02]  /*0220*/  LEA R6, R2, R0, 0x5 ;  /* 0x0000000002067211 */ /* 0x000fe400078e28ff */
[----:B------:R-:W-:Y:S02]  /*0230*/  ISETP.GE.OR P1, PT, R26, UR10, P1 ;  /* 0x0000000a1a007c0c */ /* 0x000fe40008f26670 */
[----:B------:R-:W-:-:S02]  /*0240*/  ISETP.GE.OR P0, PT, R6, UR11, P0 ;  /* 0x0000000b06007c0c */ /* 0x000fc40008706670 */
[----:B------:R-:W-:-:S09]  /*0250*/  MOV R27, RZ ;  /* 0x000000ff001b7202 */ /* 0x000fd20000000f00 */
[----:B------:R-:W0:Y:S01]  /*0260*/  @!P1 LDC.64 R4, c[0x0][0x380] ;  /* 0x0000e000ff049b82 */ /* 0x000e220000000a00 */
[----:B------:R-:W-:Y:S02]  /*0270*/  @!P1 IMAD R9, R26, UR11, R9 ;  /* 0x0000000b1a099c24 */ /* 0x000fe4000f8e0209 */
[----:B------:R-:W-:-:S05]  /*0280*/  @!P0 IMAD R11, R25, UR11, R6 ;  /* 0x0000000b190b8c24 */ /* 0x000fca000f8e0206 */
[----:B------:R-:W1:Y:S01]  /*0290*/  @!P0 LDC.64 R28, c[0x0][0x388] ;  /* 0x0000e200ff1c8b82 */ /* 0x000e620000000a00 */
[----:B0-----:R-:W-:-:S04]  /*02a0*/  @!P1 IMAD.WIDE R4, R9, 0x4, R4 ;  /* 0x0000000409049825 */ /* 0x001fc800078e0204 */
[----:B------:R-:W-:Y:S01]  /*02b0*/  HFMA2 R9, -RZ, RZ, 0, 0 ;  /* 0x00000000ff097431 */ /* 0x000fe200000001ff */
[----:B------:R-:W2:Y:S01]  /*02c0*/  @!P1 LDG.E R27, desc[UR8][R4.64] ;  /* 0x00000008041b9981 */ /* 0x000ea2000c1e1900 */
[----:B-1----:R-:W-:-:S05]  /*02d0*/  @!P0 IMAD.WIDE R28, R11, 0x4, R28 ;  /* 0x000000040b1c8825 */ /* 0x002fca00078e021c */
[----:B------:R-:W3:Y:S04]  /*02e0*/  @!P0 LDG.E R9, desc[UR8][R28.64] ;  /* 0x000000081c098981 */ /* 0x000ee8000c1e1900 */
[----:B--2---:R-:W-:Y:S04]  /*02f0*/  STS [R23], R27 ;  /* 0x0000001b17007388 */ /* 0x004fe80000000800 */
[----:B---3--:R-:W-:Y:S01]  /*0300*/  STS [R22], R9 ;  /* 0x0000000916007388 */ /* 0x008fe20000000800 */
[----:B------:R-:W-:Y:S06]  /*0310*/  BAR.SYNC.DEFER_BLOCKING 0x0 ;  /* 0x0000000000007b1d */ /* 0x000fec0000010000 */
[----:B------:R-:W-:Y:S04]  /*0320*/  LDS.128 R12, [R21] ;  /* 0x00000000150c7984 */ /* 0x000fe80000000c00 */
[----:B------:R-:W0:Y:S04]  /*0330*/  LDS.128 R16, [R20] ;  /* 0x0000000014107984 */ /* 0x000e280000000c00 */
[----:B------:R-:W-:Y:S01]  /*0340*/  LDS.128 R8, [R21+0x10] ;  /* 0x0000100015087984 */ /* 0x000fe20000000c00 */
[----:B0-----:R-:W-:-:S03]  /*0350*/  FFMA R12, R12, R16, R7 ;  /* 0x000000100c0c7223 */ /* 0x001fc60000000007 */
[----:B------:R-:W0:Y:S01]  /*0360*/  LDS.128 R4, [R20+0x10] ;  /* 0x0000100014047984 */ /* 0x000e220000000c00 */
[----:B------:R-:W-:-:S04]  /*0370*/  FFMA R13, R13, R17, R12 ;  /* 0x000000110d0d7223 */ /* 0x000fc8000000000c */
[----:B------:R-:W-:-:S04]  /*0380*/  FFMA R14, R14, R18, R13 ;  /* 0x000000120e0e7223 */ /* 0x000fc8000000000d */
[----:B------:R-:W-:Y:S02]  /*0390*/  FFMA R15, R15, R19, R14 ;  /* 0x000000130f0f7223 */ /* 0x000fe4000000000e */
[----:B------:R-:W-:Y:S02]  /*03a0*/  LDS.128 R16, [R21+0x20] ;  /* 0x0000200015107984 */ /* 0x000fe40000000c00 */
[----:B0-----:R-:W-:Y:S02]  /*03b0*/  FFMA R4, R8, R4, R15 ;  /* 0x0000000408047223 */ /* 0x001fe4000000000f */
[----:B------:R-:W0:Y:S02]  /*03c0*/  LDS.128 R12, [R20+0x20] ;  /* 0x00002000140c7984 */ /* 0x000e240000000c00 */
        /* <DEDUP_REMOVED lines=29> */
[----:B------:R-:W0:Y:S01]  /*05a0*/  LDS.128 R8, [R20+0x70] ;  /* 0x0000700014087984 */ /* 0x000e220000000c00 */
[----:B------:R-:W-:Y:S01]  /*05b0*/  IADD3 R2, PT, PT, R2, 0x1, RZ ;  /* 0x0000000102027810 */ /* 0x000fe20007ffe0ff */
[----:B------:R-:W-:-:S04]  /*05c0*/  FFMA R13, R13, R17, R12 ;  /* 0x000000110d0d7223 */ /* 0x000fc8000000000c */
[----:B------:R-:W-:Y:S01]  /*05d0*/  FFMA R14, R14, R18, R13 ;  /* 0x000000120e0e7223 */ /* 0x000fe2000000000d */
[----:B------:R-:W-:-:S03]  /*05e0*/  I2FP.F32.U32 R13, R2 ;  /* 0x00000002000d7245 */ /* 0x000fc60000201000 */
[----:B------:R-:W-:Y:S01]  /*05f0*/  FFMA R15, R15, R19, R14 ;  /* 0x000000130f0f7223 */ /* 0x000fe2000000000e */
[----:B------:R-:W-:Y:S01]  /*0600*/  BAR.SYNC.DEFER_BLOCKING 0x0 ;  /* 0x0000000000007b1d */ /* 0x000fe20000010000 */
[----:B------:R-:W-:Y:S02]  /*0610*/  FSETP.GT.AND P0, PT, R24, R13, PT ;  /* 0x0000000d1800720b */ /* 0x000fe40003f04000 */
[----:B0-----:R-:W-:-:S04]  /*0620*/  FFMA R4, R4, R8, R15 ;  /* 0x0000000804047223 */ /* 0x001fc8000000000f */
[----:B------:R-:W-:-:S04]  /*0630*/  FFMA R5, R5, R9, R4 ;  /* 0x0000000905057223 */ /* 0x000fc80000000004 */
[----:B------:R-:W-:-:S04]  /*0640*/  FFMA R6, R6, R10, R5 ;  /* 0x0000000a06067223 */ /* 0x000fc80000000005 */
[----:B------:R-:W-:Y:S01]  /*0650*/  FFMA R7, R7, R11, R6 ;  /* 0x0000000b07077223 */ /* 0x000fe20000000006 */
[----:B------:R-:W-:Y:S06]  /*0660*/  @P0 BRA `(.L_x_5) ;  /* 0xfffffff800e00947 */ /* 0x000fec000383ffff */
.L_x_4:
[----:B------:R-:W0:Y:S01]  /*0670*/  LDCU UR4, c[0x0][0x398] ;  /* 0x00007300ff0477ac */ /* 0x000e220008000800 */
[----:B------:R-:W-:-:S04]  /*0680*/  ISETP.GE.AND P0, PT, R25, UR12, PT ;  /* 0x0000000c19007c0c */ /* 0x000fc8000bf06270 */
[----:B0-----:R-:W-:-:S13]  /*0690*/  ISETP.GE.OR P0, PT, R26, UR4, P0 ;  /* 0x000000041a007c0c */ /* 0x001fda0008706670 */
[----:B------:R-:W-:Y:S05]  /*06a0*/  @P0 EXIT ;  /* 0x000000000000094d */ /* 0x000fea0003800000 */
[----:B------:R-:W0:Y:S01]  /*06b0*/  LDC.64 R2, c[0x0][0x390] ;  /* 0x0000e400ff027b82 */ /* 0x000e220000000a00 */
[----:B------:R-:W-:-:S04]  /*06c0*/  IMAD R25, R26, UR12, R25 ;  /* 0x0000000c1a197c24 */ /* 0x000fc8000f8e0219 */
[----:B0-----:R-:W-:-:S05]  /*06d0*/  IMAD.WIDE.U32 R2, R25, 0x4, R2 ;  /* 0x0000000419027825 */ /* 0x001fca00078e0002 */
[----:B------:R-:W-:Y:S01]  /*06e0*/  STG.E desc[UR8][R2.64], R7 ;  /* 0x0000000702007986 */ /* 0x000fe2000c101908 */
[----:B------:R-:W-:Y:S05]  /*06f0*/  EXIT ;  /* 0x000000000000794d */ /* 0x000fea0003800000 */
.L_x_6:
        /* <DEDUP_REMOVED lines=16> */
.L_x_23:


//--------------------- .text._Z14cuda_mul_tiledPfS_S_iii --------------------------
	.section	.text._Z14cuda_mul_tiledPfS_S_iii,"ax",@progbits
	.align	128
        .global         _Z14cuda_mul_tiledPfS_S_iii
        .type           _Z14cuda_mul_tiledPfS_S_iii,@function
        .size           _Z14cuda_mul_tiledPfS_S_iii,(.L_x_24 - _Z14cuda_mul_tiledPfS_S_iii)
        .other          _Z14cuda_mul_tiledPfS_S_iii,@"STO_CUDA_ENTRY STV_DEFAULT"
_Z14cuda_mul_tiledPfS_S_iii:
.text._Z14cuda_mul_tiledPfS_S_iii:
        /* <DEDUP_REMOVED lines=20> */
[----:B------:R-:W-:Y:S01]  /*0140*/  MOV R7, RZ ;  /* 0x000000ff00077202 */ /* 0x000fe20000000f00 */
[----:B------:R-:W1:Y:S01]  /*0150*/  LDCU UR7, c[0x0][0x3a0] ;  /* 0x00007400ff0777ac */ /* 0x000e620008000800 */
[----:B------:R-:W-:Y:S01]  /*0160*/  MOV R2, RZ ;  /* 0x000000ff00027202 */ /* 0x000fe20000000f00 */
[----:B------:R-:W2:Y:S01]  /*0170*/  LDCU.64 UR10, c[0x0][0x398] ;  /* 0x00007300ff0a77ac */ /* 0x000ea20008000a00 */
[----:B0-----:R-:W-:Y:S02]  /*0180*/  ULEA UR4, UR6, UR4, 0x18 ;  /* 0x0000000406047291 */ /* 0x001fe4000f8ec0ff */
[----:B------:R-:W-:-:S04]  /*0190*/  ULEA UR5, UR6, UR5, 0x18 ;  /* 0x0000000506057291 */ /* 0x000fc8000f8ec0ff */
[----:B------:R-:W-:Y:S02]  /*01a0*/  LEA R19, R18, UR4, 0x2 ;  /* 0x0000000412137c11 */ /* 0x000fe4000f8e10ff */
[----:B------:R-:W-:Y:S02]  /*01b0*/  LEA R17, R0, UR4, 0x7 ;  /* 0x0000000400117c11 */ /* 0x000fe4000f8e38ff */
[----:B------:R-:W-:Y:S02]  /*01c0*/  LEA R18, R18, UR5, 0x2 ;  /* 0x0000000512127c11 */ /* 0x000fe4000f8e10ff */
[----:B-12---:R-:W-:-:S07]  /*01d0*/  LEA R16, R3, UR5, 0x2 ;  /* 0x0000000503107c11 */ /* 0x006fce000f8e10ff */
.L_x_8:
[C---:B------:R-:W-:Y:S01]  /*01e0*/  LEA R13, R2.reuse, R3, 0x5 ;  /* 0x00000003020d7211 */ /* 0x040fe200078e28ff */
[----:B------:R-:W-:Y:S01]  /*01f0*/  HFMA2 R27, -RZ, RZ, 0, 0 ;  /* 0x00000000ff1b7431 */ /* 0x000fe200000001ff */
[----:B------:R-:W-:Y:S02]  /*0200*/  ISETP.GE.AND P0, PT, R21, UR7, PT ;  /* 0x0000000715007c0c */ /* 0x000fe4000bf06270 */
[----:B------:R-:W-:Y:S02]  /*0210*/  ISETP.GE.AND P1, PT, R13, UR11, PT ;  /* 0x0000000b0d007c0c */ /* 0x000fe4000bf26270 */
[----:B------:R-:W-:Y:S02]  /*0220*/  LEA R6, R2, R0, 0x5 ;  /* 0x0000000002067211 */ /* 0x000fe400078e28ff */
[----:B------:R-:W-:Y:S02]  /*0230*/  ISETP.GE.OR P1, PT, R22, UR10, P1 ;  /* 0x0000000a16007c0c */ /* 0x000fe40008f26670 */
[----:B------:R-:W-:-:S11]  /*0240*/  ISETP.GE.OR P0, PT, R6, UR11, P0 ;  /* 0x0000000b06007c0c */ /* 0x000fd60008706670 */
[----:B------:R-:W0:Y:S01]  /*0250*/  @!P1 LDC.64 R8, c[0x0][0x380] ;  /* 0x0000e000ff089b82 */ /* 0x000e220000000a00 */
[----:B------:R-:W-:Y:S02]  /*0260*/  @!P1 IMAD R13, R22, UR11, R13 ;  /* 0x0000000b160d9c24 */ /* 0x000fe4000f8e020d */
[----:B------:R-:W-:Y:S01]  /*0270*/  @!P0 IMAD R11, R6, UR7, R21 ;  /* 0x00000007060b8c24 */ /* 0x000fe2000f8e0215 */
[----:B------:R-:W-:-:S04]  /*0280*/  MOV R6, RZ ;  /* 0x000000ff00067202 */ /* 0x000fc80000000f00 */
[----:B------:R-:W1:Y:S01]  /*0290*/  @!P0 LDC.64 R4, c[0x0][0x388] ;  /* 0x0000e200ff048b82 */ /* 0x000e620000000a00 */
[----:B0-----:R-:W-:-:S05]  /*02a0*/  @!P1 IMAD.WIDE R12, R13, 0x4, R8 ;  /* 0x000000040d0c9825 */ /* 0x001fca00078e0208 */
[----:B------:R-:W2:Y:S01]  /*02b0*/  @!P1 LDG.E R6, desc[UR8][R12.64] ;  /* 0x000000080c069981 */ /* 0x000ea2000c1e1900 */
[----:B-1----:R-:W-:-:S05]  /*02c0*/  @!P0 IMAD.WIDE R4, R11, 0x4, R4 ;  /* 0x000000040b048825 */ /* 0x002fca00078e0204 */
[----:B------:R-:W3:Y:S01]  /*02d0*/  @!P0 LDG.E R27, desc[UR8][R4.64] ;  /* 0x00000008041b8981 */ /* 0x000ee2000c1e1900 */
[----:B------:R-:W-:-:S03]  /*02e0*/  IADD3 R2, PT, PT, R2, 0x1, RZ ;  /* 0x0000000102027810 */ /* 0x000fc60007ffe0ff */
[----:B--2---:R-:W-:Y:S04]  /*02f0*/  STS [R19], R6 ;  /* 0x0000000613007388 */ /* 0x004fe80000000800 */
[----:B---3--:R-:W-:Y:S01]  /*0300*/  STS [R18], R27 ;  /* 0x0000001b12007388 */ /* 0x008fe20000000800 */
[----:B------:R-:W-:Y:S06]  /*0310*/  BAR.SYNC.DEFER_BLOCKING 0x0 ;  /* 0x0000000000007b1d */ /* 0x000fec0000010000 */
[----:B------:R-:W-:Y:S04]  /*0320*/  LDS R26, [R16] ;  /* 0x00000000101a7984 */ /* 0x000fe80000000800 */
[----:B------:R-:W0:Y:S04]  /*0330*/  LDS.128 R8, [R17] ;  /* 0x0000000011087984 */ /* 0x000e280000000c00 */
[----:B------:R-:W1:Y:S04]  /*0340*/  LDS R29, [R16+0x80] ;  /* 0x00008000101d7984 */ /* 0x000e680000000800 */
[----:B------:R-:W2:Y:S04]  /*0350*/  LDS R4, [R16+0x100] ;  /* 0x0001000010047984 */ /* 0x000ea80000000800 */
[----:B------:R-:W3:Y:S04]  /*0360*/  LDS R28, [R16+0x180] ;  /* 0x00018000101c7984 */ /* 0x000ee80000000800 */
[----:B------:R-:W-:Y:S04]  /*0370*/  LDS R25, [R16+0x200] ;  /* 0x0002000010197984 */ /* 0x000fe80000000800 */
[----:B------:R-:W4:Y:S04]  /*0380*/  LDS.128 R12, [R17+0x10] ;  /* 0x00001000110c7984 */ /* 0x000f280000000c00 */
[----:B------:R-:W5:Y:S04]  /*0390*/  LDS R24, [R16+0x280] ;  /* 0x0002800010187984 */ /* 0x000f680000000800 */
[----:B------:R-:W5:Y:S01]  /*03a0*/  LDS R23, [R16+0x300] ;  /* 0x0003000010177984 */ /* 0x000f620000000800 */
[----:B0-----:R-:W-:-:S03]  /*03b0*/  FFMA R8, R8, R26, R7 ;  /* 0x0000001a08087223 */ /* 0x001fc60000000007 */
[----:B------:R-:W0:Y:S01]  /*03c0*/  LDS R26, [R16+0x380] ;  /* 0x00038000101a7984 */ /* 0x000e220000000800 */
[----:B-1----:R-:W-:-:S03]  /*03d0*/  FFMA R9, R29, R9, R8 ;  /* 0x000000091d097223 */ /* 0x002fc60000000008 */
[----:B------:R-:W-:Y:S01]  /*03e0*/  LDS R8, [R16+0x480] ;  /* 0x0004800010087984 */ /* 0x000fe20000000800 */
[----:B--2---:R-:W-:-:S03]  /*03f0*/  FFMA R27, R4, R10, R9 ;  /* 0x0000000a041b7223 */ /* 0x004fc60000000009 */
[----:B------:R-:W-:Y:S04]  /*0400*/  LDS R9, [R16+0x400] ;  /* 0x0004000010097984 */ /* 0x000fe80000000800 */
[----:B------:R-:W1:Y:S01]  /*0410*/  LDS.128 R4, [R17+0x20] ;  /* 0x0000200011047984 */ /* 0x000e620000000c00 */
[----:B---3--:R-:W-:-:S03]  /*0420*/  FFMA R27, R28, R11, R27 ;  /* 0x0000000b1c1b7223 */ /* 0x008fc6000000001b */
[----:B------:R-:W2:Y:S01]  /*0430*/  LDS R11, [R16+0x500] ;  /* 0x00050000100b7984 */ /* 0x000ea20000000800 */
[----:B----4-:R-:W-:-:S03]  /*0440*/  FFMA R25, R12, R25, R27 ;  /* 0x000000190c197223 */ /* 0x010fc6000000001b */
[----:B------:R-:W-:Y:S01]  /*0450*/  LDS R29, [R16+0x900] ;  /* 0x00090000101d7984 */ /* 0x000fe20000000800 */
[----:B-----5:R-:W-:-:S03]  /*0460*/  FFMA R10, R24, R13, R25 ;  /* 0x0000000d180a7223 */ /* 0x020fc60000000019 */
[----:B------:R-:W3:Y:S01]  /*0470*/  LDS R24, [R16+0x580] ;  /* 0x0005800010187984 */ /* 0x000ee20000000800 */
[----:B------:R-:W-:-:S03]  /*0480*/  FFMA R23, R23, R14, R10 ;  /* 0x0000000e17177223 */ /* 0x000fc6000000000a */
[----:B------:R-:W-:Y:S04]  /*0490*/  LDS R25, [R16+0x700] ;  /* 0x0007000010197984 */ /* 0x000fe80000000800 */
[----:B------:R-:W-:Y:S01]  /*04a0*/  LDS R28, [R16+0xa80] ;  /* 0x000a8000101c7984 */ /* 0x000fe20000000800 */
[----:B0-----:R-:W-:-:S03]  /*04b0*/  FFMA R27, R26, R15, R23 ;  /* 0x0000000f1a1b7223 */ /* 0x001fc60000000017 */
[----:B------:R-:W-:Y:S04]  /*04c0*/  LDS R23, [R16+0x600] ;  /* 0x0006000010177984 */ /* 0x000fe80000000800 */
[----:B------:R-:W0:Y:S04]  /*04d0*/  LDS.128 R12, [R17+0x30] ;  /* 0x00003000110c7984 */ /* 0x000e280000000c00 */
[----:B------:R-:W4:Y:S01]  /*04e0*/  LDS R26, [R16+0x680] ;  /* 0x00068000101a7984 */ /* 0x000f220000000800 */
[----:B-1----:R-:W-:-:S03]  /*04f0*/  FFMA R9, R4, R9, R27 ;  /* 0x0000000904097223 */ /* 0x002fc6000000001b */
[----:B------:R-:W1:Y:S01]  /*0500*/  LDS R4, [R16+0x780] ;  /* 0x0007800010047984 */ /* 0x000e620000000800 */
[----:B------:R-:W-:-:S03]  /*0510*/  FFMA R8, R8, R5, R9 ;  /* 0x0000000508087223 */ /* 0x000fc60000000009 */
[----:B------:R-:W-:Y:S01]  /*0520*/  LDS R27, [R16+0x800] ;  /* 0x00080000101b7984 */ /* 0x000fe20000000800 */
[----:B--2---:R-:W-:-:S03]  /*0530*/  FFMA R5, R11, R6, R8 ;  /* 0x000000060b057223 */ /* 0x004fc60000000008 */
[----:B------:R-:W2:Y:S01]  /*0540*/  LDS.128 R8, [R17+0x40] ;  /* 0x0000400011087984 */ /* 0x000ea20000000c00 */
[----:B---3--:R-:W-:-:S03]  /*0550*/  FFMA R5, R24, R7, R5 ;  /* 0x0000000718057223 */ /* 0x008fc60000000005 */
[----:B------:R-:W3:Y:S01]  /*0560*/  LDS R24, [R16+0x880] ;  /* 0x0008800010187984 */ /* 0x000ee20000000800 */
[----:B0-----:R-:W-:-:S03]  /*0570*/  FFMA R5, R12, R23, R5 ;  /* 0x000000170c057223 */ /* 0x001fc60000000005 */
[----:B------:R-:W-:Y:S01]  /*0580*/  LDS R23, [R16+0xa00] ;  /* 0x000a000010177984 */ /* 0x000fe20000000800 */
[----:B----4-:R-:W-:-:S04]  /*0590*/  FFMA R26, R26, R13, R5 ;  /* 0x0000000d1a1a7223 */ /* 0x010fc80000000005 */
[----:B------:R-:W-:Y:S02]  /*05a0*/  FFMA R25, R25, R14, R26 ;  /* 0x0000000e19197223 */ /* 0x000fe4000000001a */
[----:B------:R-:W0:Y:S02]  /*05b0*/  LDS R26, [R16+0x980] ;  /* 0x00098000101a7984 */ /* 0x000e240000000800 */
[----:B-1----:R-:W-:Y:S02]  /*05c0*/  FFMA R15, R4, R15, R25 ;  /* 0x0000000f040f7223 */ /* 0x002fe40000000019 */
[----:B------:R-:W1:Y:S04]  /*05d0*/  LDS.128 R4, [R17+0x50] ;  /* 0x0000500011047984 */ /* 0x000e680000000c00 */
[----:B------:R-:W4:Y:S01]  /*05e0*/  LDS R25, [R16+0xb00] ;  /* 0x000b000010197984 */ /* 0x000f220000000800 */
[----:B--2---:R-:W-:-:S03]  /*05f0*/  FFMA R15, R8, R27, R15 ;  /* 0x0000001b080f7223 */ /* 0x004fc6000000000f */
[----:B------:R-:W2:Y:S01]  /*0600*/  LDS R8, [R16+0xb80] ;  /* 0x000b800010087984 */ /* 0x000ea20000000800 */
[----:B---3--:R-:W-:-:S03]  /*0610*/  FFMA R24, R24, R9, R15 ;  /* 0x0000000918187223 */ /* 0x008fc6000000000f */
[----:B------:R-:W-:Y:S04]  /*0620*/  LDS R9, [R16+0xc00] ;  /* 0x000c000010097984 */ /* 0x000fe80000000800 */
[----:B------:R-:W3:Y:S01]  /*0630*/  LDS.128 R12, [R17+0x60] ;  /* 0x00006000110c7984 */ /* 0x000ee20000000c00 */
[----:B------:R-:W-:-:S03]  /*0640*/  FFMA R29, R29, R10, R24 ;  /* 0x0000000a1d1d7223 */ /* 0x000fc60000000018 */
[----:B------:R-:W5:Y:S04]  /*0650*/  LDS R10, [R16+0xc80] ;  /* 0x000c8000100a7984 */ /* 0x000f680000000800 */
[----:B------:R-:W-:Y:S01]  /*0660*/  LDS R24, [R16+0xd80] ;  /* 0x000d800010187984 */ /* 0x000fe20000000800 */
[----:B0-----:R-:W-:-:S04]  /*0670*/  FFMA R11, R26, R11, R29 ;  /* 0x0000000b1a0b7223 */ /* 0x001fc8000000001d */
[----:B-1----:R-:W-:Y:S02]  /*0680*/  FFMA R11, R4, R23, R11 ;  /* 0x00000017040b7223 */ /* 0x002fe4000000000b */
[----:B------:R-:W-:Y:S02]  /*0690*/  LDS R23, [R16+0xf00] ;  /* 0x000f000010177984 */ /* 0x000fe40000000800 */
[----:B------:R-:W-:Y:S02]  /*06a0*/  FFMA R28, R28, R5, R11 ;  /* 0x000000051c1c7223 */ /* 0x000fe4000000000b */
[----:B------:R-:W0:Y:S02]  /*06b0*/  LDS R11, [R16+0xd00] ;  /* 0x000d0000100b7984 */ /* 0x000e240000000800 */
[----:B----4-:R-:W-:-:S04]  /*06c0*/  FFMA R25, R25, R6, R28 ;  /* 0x0000000619197223 */ /* 0x010fc8000000001c */
[----:B--2---:R-:W-:Y:S02]  /*06d0*/  FFMA R27, R8, R7, R25 ;  /* 0x00000007081b7223 */ /* 0x004fe40000000019 */
[----:B------:R-:W-:Y:S04]  /*06e0*/  LDS R25, [R16+0xe00] ;  /* 0x000e000010197984 */ /* 0x000fe80000000800 */
[----:B------:R-:W1:Y:S04]  /*06f0*/  LDS.128 R4, [R17+0x70] ;  /* 0x0000700011047984 */ /* 0x000e680000000c00 */
[----:B------:R-:W2:Y:S01]  /*0700*/  LDS R8, [R16+0xe80] ;  /* 0x000e800010087984 */ /* 0x000ea20000000800 */
[----:B---3--:R-:W-:-:S03]  /*0710*/  FFMA R9, R12, R9, R27 ;  /* 0x000000090c097223 */ /* 0x008fc6000000001b */
[----:B------:R-:W3:Y:S01]  /*0720*/  LDS R12, [R16+0xf80] ;  /* 0x000f8000100c7984 */ /* 0x000ee20000000800 */
[----:B-----5:R-:W-:Y:S01]  /*0730*/  FFMA R10, R10, R13, R9 ;  /* 0x0000000d0a0a7223 */ /* 0x020fe20000000009 */
[----:B------:R-:W-:Y:S01]  /*0740*/  I2FP.F32.U32 R9, R2 ;  /* 0x0000000200097245 */ /* 0x000fe20000201000 */
[----:B------:R-:W-:Y:S03]  /*0750*/  BAR.SYNC.DEFER_BLOCKING 0x0 ;  /* 0x0000000000007b1d */ /* 0x000fe60000010000 */
[----:B------:R-:W-:Y:S01]  /*0760*/  FSETP.GT.AND P0, PT, R20, R9, PT ;  /* 0x000000091400720b */ /* 0x000fe20003f04000 */
[----:B0-----:R-:W-:-:S04]  /*0770*/  FFMA R11, R11, R14, R10 ;  /* 0x0000000e0b0b7223 */ /* 0x001fc8000000000a */
[----:B------:R-:W-:-:S04]  /*0780*/  FFMA R11, R24, R15, R11 ;  /* 0x0000000f180b7223 */ /* 0x000fc8000000000b */
[----:B-1----:R-:W-:-:S04]  /*0790*/  FFMA R11, R4, R25, R11 ;  /* 0x00000019040b7223 */ /* 0x002fc8000000000b */
[----:B--2---:R-:W-:-:S04]  /*07a0*/  FFMA R8, R8, R5, R11 ;  /* 0x0000000508087223 */ /* 0x004fc8000000000b */
[----:B------:R-:W-:-:S04]  /*07b0*/  FFMA R23, R23, R6, R8 ;  /* 0x0000000617177223 */ /* 0x000fc80000000008 */
[----:B---3--:R-:W-:Y:S01]  /*07c0*/  FFMA R7, R12, R7, R23 ;  /* 0x000000070c077223 */ /* 0x008fe20000000017 */
[----:B------:R-:W-:Y:S06]  /*07d0*/  @P0 BRA `(.L_x_8) ;  /* 0xfffffff800800947 */ /* 0x000fec000383ffff */
.L_x_7:
        /* <DEDUP_REMOVED lines=9> */
.L_x_9:
        /* <DEDUP_REMOVED lines=9> */
.L_x_24:


//--------------------- .text._Z11cuda_mul_btPfS_S_iii --------------------------
	.section	.text._Z11cuda_mul_btPfS_S_iii,"ax",@progbits
	.align	128
        .global         _Z11cuda_mul_btPfS_S_iii
        .type           _Z11cuda_mul_btPfS_S_iii,@function
        .size           _Z11cuda_mul_btPfS_S_iii,(.L_x_25 - _Z11cuda_mul_btPfS_S_iii)
        .other          _Z11cuda_mul_btPfS_S_iii,@"STO_CUDA_ENTRY STV_DEFAULT"
_Z11cuda_mul_btPfS_S_iii:
.text._Z11cuda_mul_btPfS_S_iii:
[----:B------:R-:W-:Y:S01]  /*0000*/  LDC R1, c[0x0][0x37c] ;  /* 0x0000df00ff017b82 */ /* 0x000fe20000000800 */
[----:B------:R-:W0:Y:S07]  /*0010*/  S2R R3, SR_TID.X ;  /* 0x0000000000037919 */ /* 0x000e2e0000002100 */
[----:B------:R-:W1:Y:S01]  /*0020*/  LDC R7, c[0x0][0x364] ;  /* 0x0000d900ff077b82 */ /* 0x000e620000000800 */
[----:B------:R-:W2:Y:S01]  /*0030*/  LDCU UR11, c[0x0][0x3a0] ;  /* 0x00007400ff0b77ac */ /* 0x000ea20008000800 */
[----:B------:R-:W1:Y:S01]  /*0040*/  S2R R2, SR_TID.Y ;  /* 0x0000000000027919 */ /* 0x000e620000002200 */
[----:B------:R-:W3:Y:S05]  /*0050*/  LDCU UR6, c[0x0][0x398] ;  /* 0x00007300ff0677ac */ /* 0x000eea0008000800 */
[----:B------:R-:W0:Y:S08]  /*0060*/  S2UR UR5, SR_CTAID.X ;  /* 0x00000000000579c3 */ /* 0x000e300000002500 */
[----:B------:R-:W0:Y:S08]  /*0070*/  LDC R0, c[0x0][0x360] ;  /* 0x0000d800ff007b82 */ /* 0x000e300000000800 */
[----:B------:R-:W1:Y:S01]  /*0080*/  S2UR UR4, SR_CTAID.Y ;  /* 0x00000000000479c3 */ /* 0x000e620000002600 */
[----:B0-----:R-:W-:-:S05]  /*0090*/  IMAD R0, R0, UR5, R3 ;  /* 0x0000000500007c24 */ /* 0x001fca000f8e0203 */
[----:B--2---:R-:W-:Y:S01]  /*00a0*/  ISETP.GE.AND P0, PT, R0, UR11, PT ;  /* 0x0000000b00007c0c */ /* 0x004fe2000bf06270 */
[----:B-1----:R-:W-:-:S05]  /*00b0*/  IMAD R7, R7, UR4, R2 ;  /* 0x0000000407077c24 */ /* 0x002fca000f8e0202 */
[----:B---3--:R-:W-:-:S13]  /*00c0*/  ISETP.GE.OR P0, PT, R7, UR6, P0 ;  /* 0x0000000607007c0c */ /* 0x008fda0008706670 */
[----:B------:R-:W-:Y:S05]  /*00d0*/  @P0 EXIT ;  /* 0x000000000000094d */ /* 0x000fea0003800000 */
[----:B------:R-:W0:Y:S01]  /*00e0*/  LDCU UR7, c[0x0][0x39c] ;  /* 0x00007380ff0777ac */ /* 0x000e220008000800 */
[----:B------:R-:W-:Y:S01]  /*00f0*/  HFMA2 R14, -RZ, RZ, 0, 0 ;  /* 0x00000000ff0e7431 */ /* 0x000fe200000001ff */
[----:B------:R-:W1:Y:S01]  /*0100*/  LDCU.64 UR12, c[0x0][0x358] ;  /* 0x00006b00ff0c77ac */ /* 0x000e620008000a00 */
[----:B0-----:R-:W-:-:S09]  /*0110*/  UISETP.GE.AND UP0, UPT, UR7, 0x1, UPT ;  /* 0x000000010700788c */ /* 0x001fd2000bf06270 */
[----:B-1----:R-:W-:Y:S05]  /*0120*/  BRA.U !UP0, `(.L_x_10) ;  /* 0x00000009089c7547 */ /* 0x002fea000b800000 */
[----:B------:R-:W-:Y:S02]  /*0130*/  UISETP.GE.U32.AND UP1, UPT, UR7, 0x10, UPT ;  /* 0x000000100700788c */ /* 0x000fe4000bf26070 */
[----:B------:R-:W-:Y:S01]  /*0140*/  IMAD R8, R7, UR7, RZ ;  /* 0x0000000707087c24 */ /* 0x000fe2000f8e02ff */
[----:B------:R-:W-:Y:S02]  /*0150*/  ULOP3.LUT UR10, UR7, 0xf, URZ, 0xc0, !UPT ;  /* 0x0000000f070a7892 */ /* 0x000fe4000f8ec0ff */
[----:B------:R-:W-:Y:S01]  /*0160*/  IMAD R9, R0, UR7, RZ ;  /* 0x0000000700097c24 */ /* 0x000fe2000f8e02ff */
[----:B------:R-:W-:Y:S01]  /*0170*/  MOV R14, RZ ;  /* 0x000000ff000e7202 */ /* 0x000fe20000000f00 */
[----:B------:R-:W-:Y:S01]  /*0180*/  UMOV UR4, URZ ;  /* 0x000000ff00047c82 */ /* 0x000fe20008000000 */
[----:B------:R-:W-:Y:S01]  /*0190*/  UISETP.NE.AND UP0, UPT, UR10, URZ, UPT ;  /* 0x000000ff0a00728c */ /* 0x000fe2000bf05270 */
[----:B------:R-:W-:Y:S10]  /*01a0*/  BRA.U !UP1, `(.L_x_11) ;  /* 0x0000000509107547 */ /* 0x000ff4000b800000 */
[----:B------:R-:W0:Y:S01]  /*01b0*/  LDC.64 R2, c[0x0][0x380] ;  /* 0x0000e000ff027b82 */ /* 0x000e220000000a00 */
[----:B------:R-:W1:Y:S01]  /*01c0*/  LDCU.64 UR8, c[0x0][0x388] ;  /* 0x00007100ff0877ac */ /* 0x000e620008000a00 */
[----:B------:R-:W-:Y:S02]  /*01d0*/  MOV R14, RZ ;  /* 0x000000ff000e7202 */ /* 0x000fe40000000f00 */
[----:B------:R-:W-:Y:S01]  /*01e0*/  MOV R6, R9 ;  /* 0x0000000900067202 */ /* 0x000fe20000000f00 */
[----:B------:R-:W-:Y:S02]  /*01f0*/  ULOP3.LUT UR4, UR7, 0x7ffffff0, URZ, 0xc0, !UPT ;  /* 0x7ffffff007047892 */ /* 0x000fe4000f8ec0ff */
[----:B-1----:R-:W-:Y:S02]  /*0200*/  UIADD3 UR5, UP1, UPT, UR8, 0x20, URZ ;  /* 0x0000002008057890 */ /* 0x002fe4000ff3e0ff */
[----:B------:R-:W-:Y:S02]  /*0210*/  UIADD3 UR8, UPT, UPT, -UR4, URZ, URZ ;  /* 0x000000ff04087290 */ /* 0x000fe4000fffe1ff */
[----:B------:R-:W-:Y:S01]  /*0220*/  UIADD3.X UR6, UPT, UPT, URZ, UR9, URZ, UP1, !UPT ;  /* 0x00000009ff067290 */ /* 0x000fe20008ffe4ff */
[----:B0-----:R-:W-:-:S03]  /*0230*/  IMAD.WIDE.U32 R2, R8, 0x4, R2 ;  /* 0x0000000408027825 */ /* 0x001fc600078e0002 */
[----:B------:R-:W-:-:S04]  /*0240*/  IADD3 R4, P0, PT, R2, 0x20, RZ ;  /* 0x0000002002047810 */ /* 0x000fc80007f1e0ff */
[----:B------:R-:W-:-:S09]  /*0250*/  IADD3.X R5, PT, PT, RZ, R3, RZ, P0, !PT ;  /* 0x00000003ff057210 */ /* 0x000fd200007fe4ff */
.L_x_12:
[----:B------:R-:W-:Y:S01]  /*0260*/  MOV R2, UR5 ;  /* 0x0000000500027c02 */ /* 0x000fe20008000f00 */
[----:B------:R-:W2:Y:S01]  /*0270*/  LDG.E R15, desc[UR12][R4.64+-0x20] ;  /* 0xffffe00c040f7981 */ /* 0x000ea2000c1e1900 */
[----:B------:R-:W-:-:S03]  /*0280*/  MOV R3, UR6 ;  /* 0x0000000600037c02 */ /* 0x000fc60008000f00 */
[----:B------:R-:W3:Y:S01]  /*0290*/  LDG.E R17, desc[UR12][R4.64+-0x1c] ;  /* 0xffffe40c04117981 */ /* 0x000ee2000c1e1900 */
[----:B------:R-:W-:-:S03]  /*02a0*/  IMAD.WIDE R2, R6, 0x4, R2 ;  /* 0x0000000406027825 */ /* 0x000fc600078e0202 */
[----:B------:R-:W4:Y:S04]  /*02b0*/  LDG.E R19, desc[UR12][R4.64+-0x18] ;  /* 0xffffe80c04137981 */ /* 0x000f28000c1e1900 */
[----:B------:R-:W2:Y:S04]  /*02c0*/  LDG.E R16, desc[UR12][R2.64+-0x20] ;  /* 0xffffe00c02107981 */ /* 0x000ea8000c1e1900 */
[----:B------:R-:W3:Y:S04]  /*02d0*/  LDG.E R24, desc[UR12][R2.64+-0x1c] ;  /* 0xffffe40c02187981 */ /* 0x000ee8000c1e1900 */
[----:B------:R-:W4:Y:S04]  /*02e0*/  LDG.E R18, desc[UR12][R2.64+-0x18] ;  /* 0xffffe80c02127981 */ /* 0x000f28000c1e1900 */
[----:B------:R-:W5:Y:S04]  /*02f0*/  LDG.E R20, desc[UR12][R4.64+-0x14] ;  /* 0xffffec0c04147981 */ /* 0x000f68000c1e1900 */
        /* <DEDUP_REMOVED lines=8> */
[----:B------:R-:W5:Y:S01]  /*0380*/  LDG.E R26, desc[UR12][R4.64+0x1c] ;  /* 0x00001c0c041a7981 */ /* 0x000f62000c1e1900 */
[----:B--2---:R-:W-:-:S03]  /*0390*/  FFMA R16, R15, R16, R14 ;  /* 0x000000100f107223 */ /* 0x004fc6000000000e */
[----:B------:R-:W2:Y:S01]  /*03a0*/  LDG.E R15, desc[UR12][R4.64+-0x4] ;  /* 0xfffffc0c040f7981 */ /* 0x000ea2000c1e1900 */
[----:B---3--:R-:W-:-:S03]  /*03b0*/  FFMA R24, R17, R24, R16 ;  /* 0x0000001811187223 */ /* 0x008fc60000000010 */
[----:B------:R-:W2:Y:S01]  /*03c0*/  LDG.E R14, desc[UR12][R2.64+-0x4] ;  /* 0xfffffc0c020e7981 */ /* 0x000ea2000c1e1900 */
[----:B----4-:R-:W-:-:S03]  /*03d0*/  FFMA R25, R19, R18, R24 ;  /* 0x0000001213197223 */ /* 0x010fc60000000018 */
[----:B------:R-:W3:Y:S04]  /*03e0*/  LDG.E R16, desc[UR12][R4.64] ;  /* 0x0000000c04107981 */ /* 0x000ee8000c1e1900 */
[----:B------:R-:W3:Y:S01]  /*03f0*/  LDG.E R17, desc[UR12][R2.64] ;  /* 0x0000000c02117981 */ /* 0x000ee2000c1e1900 */
[----:B-----5:R-:W-:-:S03]  /*0400*/  FFMA R25, R20, R21, R25 ;  /* 0x0000001514197223 */ /* 0x020fc60000000019 */
[----:B------:R-:W4:Y:S04]  /*0410*/  LDG.E R18, desc[UR12][R4.64+0x4] ;  /* 0x0000040c04127981 */ /* 0x000f28000c1e1900 */
[----:B------:R-:W4:Y:S01]  /*0420*/  LDG.E R19, desc[UR12][R2.64+0x4] ;  /* 0x0000040c02137981 */ /* 0x000f22000c1e1900 */
[----:B------:R-:W-:-:S03]  /*0430*/  FFMA R25, R22, R23, R25 ;  /* 0x0000001716197223 */ /* 0x000fc60000000019 */
[----:B------:R-:W5:Y:S04]  /*0440*/  LDG.E R20, desc[UR12][R4.64+0x8] ;  /* 0x0000080c04147981 */ /* 0x000f68000c1e1900 */
[----:B------:R-:W5:Y:S01]  /*0450*/  LDG.E R21, desc[UR12][R2.64+0x8] ;  /* 0x0000080c02157981 */ /* 0x000f62000c1e1900 */
[----:B------:R-:W-:-:S03]  /*0460*/  FFMA R25, R10, R11, R25 ;  /* 0x0000000b0a197223 */ /* 0x000fc60000000019 */
[----:B------:R-:W5:Y:S04]  /*0470*/  LDG.E R22, desc[UR12][R4.64+0xc] ;  /* 0x00000c0c04167981 */ /* 0x000f68000c1e1900 */
[----:B------:R-:W5:Y:S04]  /*0480*/  LDG.E R23, desc[UR12][R2.64+0xc] ;  /* 0x00000c0c02177981 */ /* 0x000f68000c1e1900 */
[----:B------:R-:W5:Y:S01]  /*0490*/  LDG.E R10, desc[UR12][R4.64+0x10] ;  /* 0x0000100c040a7981 */ /* 0x000f62000c1e1900 */
[----:B------:R-:W-:-:S03]  /*04a0*/  FFMA R28, R12, R13, R25 ;  /* 0x0000000d0c1c7223 */ /* 0x000fc60000000019 */
[----:B------:R-:W5:Y:S04]  /*04b0*/  LDG.E R11, desc[UR12][R2.64+0x10] ;  /* 0x0000100c020b7981 */ /* 0x000f68000c1e1900 */
[----:B------:R-:W5:Y:S04]  /*04c0*/  LDG.E R24, desc[UR12][R4.64+0x14] ;  /* 0x0000140c04187981 */ /* 0x000f68000c1e1900 */
[----:B------:R-:W5:Y:S04]  /*04d0*/  LDG.E R25, desc[UR12][R2.64+0x14] ;  /* 0x0000140c02197981 */ /* 0x000f68000c1e1900 */
[----:B------:R0:W5:Y:S04]  /*04e0*/  LDG.E R13, desc[UR12][R4.64+0x18] ;  /* 0x0000180c040d7981 */ /* 0x000168000c1e1900 */
[----:B------:R-:W5:Y:S01]  /*04f0*/  LDG.E R12, desc[UR12][R2.64+0x18] ;  /* 0x0000180c020c7981 */ /* 0x000f62000c1e1900 */
[----:B------:R-:W-:-:S04]  /*0500*/  UIADD3 UR8, UPT, UPT, UR8, 0x10, URZ ;  /* 0x0000001008087890 */ /* 0x000fc8000fffe0ff */
[----:B------:R-:W-:Y:S01]  /*0510*/  UISETP.NE.AND UP1, UPT, UR8, URZ, UPT ;  /* 0x000000ff0800728c */ /* 0x000fe2000bf25270 */
[----:B0-----:R-:W-:Y:S02]  /*0520*/  IADD3 R4, P0, PT, R4, 0x40, RZ ;  /* 0x0000004004047810 */ /* 0x001fe40007f1e0ff */
[----:B------:R-:W-:Y:S02]  /*0530*/  IADD3 R6, PT, PT, R6, 0x10, RZ ;  /* 0x0000001006067810 */ /* 0x000fe40007ffe0ff */
[----:B------:R-:W-:Y:S01]  /*0540*/  IADD3.X R5, PT, PT, RZ, R5, RZ, P0, !PT ;  /* 0x00000005ff057210 */ /* 0x000fe200007fe4ff */
[----:B--2---:R-:W-:-:S04]  /*0550*/  FFMA R15, R15, R14, R28 ;  /* 0x0000000e0f0f7223 */ /* 0x004fc8000000001c */
[----:B---3--:R-:W-:-:S04]  /*0560*/  FFMA R15, R16, R17, R15 ;  /* 0x00000011100f7223 */ /* 0x008fc8000000000f */
[----:B----4-:R-:W-:-:S04]  /*0570*/  FFMA R15, R18, R19, R15 ;  /* 0x00000013120f7223 */ /* 0x010fc8000000000f */
[----:B-----5:R-:W-:-:S04]  /*0580*/  FFMA R15, R20, R21, R15 ;  /* 0x00000015140f7223 */ /* 0x020fc8000000000f */
[----:B------:R-:W-:-:S04]  /*0590*/  FFMA R15, R22, R23, R15 ;  /* 0x00000017160f7223 */ /* 0x000fc8000000000f */
[----:B------:R-:W-:-:S04]  /*05a0*/  FFMA R11, R10, R11, R15 ;  /* 0x0000000b0a0b7223 */ /* 0x000fc8000000000f */
[----:B------:R-:W-:-:S04]  /*05b0*/  FFMA R24, R24, R25, R11 ;  /* 0x0000001918187223 */ /* 0x000fc8000000000b */
[----:B------:R-:W-:-:S04]  /*05c0*/  FFMA R13, R13, R12, R24 ;  /* 0x0000000c0d0d7223 */ /* 0x000fc80000000018 */
[----:B------:R-:W-:Y:S01]  /*05d0*/  FFMA R14, R26, R27, R13 ;  /* 0x0000001b1a0e7223 */ /* 0x000fe2000000000d */
[----:B------:R-:W-:Y:S06]  /*05e0*/  BRA.U UP1, `(.L_x_12) ;  /* 0xfffffffd011c7547 */ /* 0x000fec000b83ffff */
.L_x_11:
[----:B------:R-:W-:Y:S05]  /*05f0*/  BRA.U !UP0, `(.L_x_10) ;  /* 0x0000000508687547 */ /* 0x000fea000b800000 */
[----:B------:R-:W-:Y:S02]  /*0600*/  UISETP.GE.U32.AND UP0, UPT, UR10, 0x8, UPT ;  /* 0x000000080a00788c */ /* 0x000fe4000bf06070 */
[----:B------:R-:W-:-:S04]  /*0610*/  ULOP3.LUT UR6, UR7, 0x7, URZ, 0xc0, !UPT ;  /* 0x0000000707067892 */ /* 0x000fc8000f8ec0ff */
[----:B------:R-:W-:-:S03]  /*0620*/  UISETP.NE.AND UP1, UPT, UR6, URZ, UPT ;  /* 0x000000ff0600728c */ /* 0x000fc6000bf25270 */
[----:B------:R-:W-:Y:S08]  /*0630*/  BRA.U !UP0, `(.L_x_13) ;  /* 0x0000000108907547 */ /* 0x000ff0000b800000 */
[----:B------:R-:W0:Y:S01]  /*0640*/  LDC.64 R10, c[0x0][0x380] ;  /* 0x0000e000ff0a7b82 */ /* 0x000e220000000a00 */
[----:B------:R-:W1:Y:S01]  /*0650*/  LDCU.64 UR8, c[0x0][0x380] ;  /* 0x00007000ff0877ac */ /* 0x000e620008000a00 */
[C---:B------:R-:W-:Y:S02]  /*0660*/  IADD3 R3, PT, PT, R8.reuse, UR4, RZ ;  /* 0x0000000408037c10 */ /* 0x040fe4000fffe0ff */
[----:B------:R-:W-:Y:S02]  /*0670*/  IADD3 R6, P0, PT, R8, UR4, RZ ;  /* 0x0000000408067c10 */ /* 0x000fe4000ff1e0ff */
[----:B------:R-:W-:Y:S02]  /*0680*/  IADD3 R13, PT, PT, R9, UR4, RZ ;  /* 0x00000004090d7c10 */ /* 0x000fe4000fffe0ff */
[----:B------:R-:W2:Y:S01]  /*0690*/  LDC.64 R4, c[0x0][0x388] ;  /* 0x0000e200ff047b82 */ /* 0x000ea20000000a00 */
[----:B0-----:R-:W-:Y:S01]  /*06a0*/  IMAD.WIDE.U32 R10, R3, 0x4, R10 ;  /* 0x00000004030a7825 */ /* 0x001fe200078e000a */
[----:B------:R-:W-:-:S02]  /*06b0*/  IADD3.X R3, PT, PT, RZ, RZ, RZ, P0, !PT ;  /* 0x000000ffff037210 */ /* 0x000fc400007fe4ff */
[C---:B-1----:R-:W-:Y:S02]  /*06c0*/  LEA R2, P0, R6.reuse, UR8, 0x2 ;  /* 0x0000000806027c11 */ /* 0x042fe4000f8010ff */
[----:B------:R-:W3:Y:S02]  /*06d0*/  LDG.E R15, desc[UR12][R10.64] ;  /* 0x0000000c0a0f7981 */ /* 0x000ee4000c1e1900 */
[----:B------:R-:W-:Y:S01]  /*06e0*/  LEA.HI.X R3, R6, UR9, R3, 0x2, P0 ;  /* 0x0000000906037c11 */ /* 0x000fe200080f1403 */
[----:B--2---:R-:W-:-:S04]  /*06f0*/  IMAD.WIDE R4, R13, 0x4, R4 ;  /* 0x000000040d047825 */ /* 0x004fc800078e0204 */
[----:B------:R-:W2:Y:S04]  /*0700*/  LDG.E R18, desc[UR12][R2.64+0x4] ;  /* 0x0000040c02127981 */ /* 0x000ea8000c1e1900 */
[----:B------:R-:W3:Y:S04]  /*0710*/  LDG.E R16, desc[UR12][R4.64] ;  /* 0x0000000c04107981 */ /* 0x000ee8000c1e1900 */
[----:B------:R-:W2:Y:S04]  /*0720*/  LDG.E R17, desc[UR12][R4.64+0x4] ;  /* 0x0000040c04117981 */ /* 0x000ea8000c1e1900 */
[----:B------:R-:W4:Y:S04]  /*0730*/  LDG.E R19, desc[UR12][R4.64+0x8] ;  /* 0x0000080c04137981 */ /* 0x000f28000c1e1900 */
        /* <DEDUP_REMOVED lines=11> */
[----:B------:R-:W-:Y:S01]  /*07f0*/  UIADD3 UR4, UPT, UPT, UR4, 0x8, URZ ;  /* 0x0000000804047890 */ /* 0x000fe2000fffe0ff */
[----:B---3--:R-:W-:-:S04]  /*0800*/  FFMA R15, R15, R16, R14 ;  /* 0x000000100f0f7223 */ /* 0x008fc8000000000e */
[----:B--2---:R-:W-:-:S04]  /*0810*/  FFMA R15, R18, R17, R15 ;  /* 0x00000011120f7223 */ /* 0x004fc8000000000f */
[----:B----4-:R-:W-:-:S04]  /*0820*/  FFMA R15, R20, R19, R15 ;  /* 0x00000013140f7223 */ /* 0x010fc8000000000f */
[----:B-----5:R-:W-:-:S04]  /*0830*/  FFMA R15, R22, R21, R15 ;  /* 0x00000015160f7223 */ /* 0x020fc8000000000f */
[----:B------:R-:W-:-:S04]  /*0840*/  FFMA R15, R24, R23, R15 ;  /* 0x00000017180f7223 */ /* 0x000fc8000000000f */
[----:B------:R-:W-:-:S04]  /*0850*/  FFMA R13, R12, R13, R15 ;  /* 0x0000000d0c0d7223 */ /* 0x000fc8000000000f */
[----:B------:R-:W-:-:S04]  /*0860*/  FFMA R11, R6, R11, R13 ;  /* 0x0000000b060b7223 */ /* 0x000fc8000000000d */
[----:B------:R-:W-:-:S07]  /*0870*/  FFMA R14, R10, R25, R11 ;  /* 0x000000190a0e7223 */ /* 0x000fce000000000b */
.L_x_13:
        /* <DEDUP_REMOVED lines=13> */
[----:B-1----:R-:W-:-:S03]  /*0950*/  LEA R2, P0, R6, UR6, 0x2 ;  /* 0x0000000606027c11 */ /* 0x002fc6000f8010ff */
[----:B------:R-:W3:Y:S01]  /*0960*/  LDG.E R11, desc[UR12][R10.64] ;  /* 0x0000000c0a0b7981 */ /* 0x000ee2000c1e1900 */
        /* <DEDUP_REMOVED lines=8> */
[----:B------:R-:W5:Y:S01]  /*09f0*/  LDG.E R18, desc[UR12][R4.64+0xc] ;  /* 0x00000c0c04127981 */ /* 0x000f62000c1e1900 */
[----:B------:R-:W-:Y:S01]  /*0a00*/  UIADD3 UR4, UPT, UPT, UR4, 0x4, URZ ;  /* 0x0000000404047890 */ /* 0x000fe2000fffe0ff */
[----:B---3--:R-:W-:-:S04]  /*0a10*/  FFMA R6, R11, R6, R14 ;  /* 0x000000060b067223 */ /* 0x008fc8000000000e */
[----:B--2---:R-:W-:-:S04]  /*0a20*/  FFMA R6, R13, R12, R6 ;  /* 0x0000000c0d067223 */ /* 0x004fc80000000006 */
[----:B----4-:R-:W-:-:S04]  /*0a30*/  FFMA R6, R15, R16, R6 ;  /* 0x000000100f067223 */ /* 0x010fc80000000006 */
[----:B-----5:R-:W-:-:S07]  /*0a40*/  FFMA R14, R17, R18, R6 ;  /* 0x00000012110e7223 */ /* 0x020fce0000000006 */
.L_x_14:
[----:B------:R-:W-:Y:S05]  /*0a50*/  BRA.U !UP1, `(.L_x_10) ;  /* 0x0000000109507547 */ /* 0x000fea000b800000 */
[----:B------:R-:W0:Y:S01]  /*0a60*/  LDC.64 R4, c[0x0][0x380] ;  /* 0x0000e000ff047b82 */ /* 0x000e220000000a00 */
[----:B------:R-:W-:Y:S01]  /*0a70*/  IADD3 R11, PT, PT, R8, UR4, RZ ;  /* 0x00000004080b7c10 */ /* 0x000fe2000fffe0ff */
[----:B------:R-:W-:-:S06]  /*0a80*/  UIADD3 UR5, UPT, UPT, -UR5, URZ, URZ ;  /* 0x000000ff05057290 */ /* 0x000fcc000fffe1ff */
[----:B------:R-:W1:Y:S01]  /*0a90*/  LDC.64 R2, c[0x0][0x388] ;  /* 0x0000e200ff027b82 */ /* 0x000e620000000a00 */
[----:B0-----:R-:W-:Y:S01]  /*0aa0*/  IMAD.WIDE.U32 R4, R11, 0x4, R4 ;  /* 0x000000040b047825 */ /* 0x001fe200078e0004 */
[----:B------:R-:W-:Y:S02]  /*0ab0*/  IADD3 R11, PT, PT, R9, UR4, RZ ;  /* 0x00000004090b7c10 */ /* 0x000fe4000fffe0ff */
[----:B------:R-:W-:Y:S02]  /*0ac0*/  MOV R6, R4 ;  /* 0x0000000400067202 */ /* 0x000fe40000000f00 */
[----:B------:R-:W-:-:S07]  /*0ad0*/  MOV R13, R5 ;  /* 0x00000005000d7202 */ /* 0x000fce0000000f00 */
.L_x_15:
[----:B-1----:R-:W-:Y:S01]  /*0ae0*/  IMAD.WIDE R4, R11, 0x4, R2 ;  /* 0x000000040b047825 */ /* 0x002fe200078e0202 */
[----:B------:R-:W-:Y:S02]  /*0af0*/  MOV R9, R13 ;  /* 0x0000000d00097202 */ /* 0x000fe40000000f00 */
[----:B------:R-:W-:-:S03]  /*0b00*/  MOV R8, R6 ;  /* 0x0000000600087202 */ /* 0x000fc60000000f00 */
[----:B------:R-:W2:Y:S04]  /*0b10*/  LDG.E R4, desc[UR12][R4.64] ;  /* 0x0000000c04047981 */ /* 0x000ea8000c1e1900 */
[----:B------:R-:W2:Y:S01]  /*0b20*/  LDG.E R9, desc[UR12][R8.64] ;  /* 0x0000000c08097981 */ /* 0x000ea2000c1e1900 */
[----:B------:R-:W-:Y:S01]  /*0b30*/  UIADD3 UR5, UPT, UPT, UR5, 0x1, URZ ;  /* 0x0000000105057890 */ /* 0x000fe2000fffe0ff */
[----:B------:R-:W-:Y:S02]  /*0b40*/  IADD3 R6, P0, PT, R6, 0x4, RZ ;  /* 0x0000000406067810 */ /* 0x000fe40007f1e0ff */
[----:B------:R-:W-:Y:S01]  /*0b50*/  IADD3 R11, PT, PT, R11, 0x1, RZ ;  /* 0x000000010b0b7810 */ /* 0x000fe20007ffe0ff */
[----:B------:R-:W-:Y:S01]  /*0b60*/  UISETP.NE.AND UP0, UPT, UR5, URZ, UPT ;  /* 0x000000ff0500728c */ /* 0x000fe2000bf05270 */
[----:B------:R-:W-:Y:S01]  /*0b70*/  IADD3.X R13, PT, PT, RZ, R13, RZ, P0, !PT ;  /* 0x0000000dff0d7210 */ /* 0x000fe200007fe4ff */
[----:B--2---:R-:W-:-:S07]  /*0b80*/  FFMA R14, R9, R4, R14 ;  /* 0x00000004090e7223 */ /* 0x004fce000000000e */
[----:B------:R-:W-:Y:S05]  /*0b90*/  BRA.U UP0, `(.L_x_15) ;  /* 0xfffffffd00d07547 */ /* 0x000fea000b83ffff */
.L_x_10:
[----:B------:R-:W0:Y:S01]  /*0ba0*/  LDC.64 R2, c[0x0][0x390] ;  /* 0x0000e400ff027b82 */ /* 0x000e220000000a00 */
[----:B------:R-:W-:-:S04]  /*0bb0*/  IMAD R7, R7, UR11, R0 ;  /* 0x0000000b07077c24 */ /* 0x000fc8000f8e0200 */
[----:B0-----:R-:W-:-:S05]  /*0bc0*/  IMAD.WIDE R2, R7, 0x4, R2 ;  /* 0x0000000407027825 */ /* 0x001fca00078e0202 */
[----:B------:R-:W-:Y:S01]  /*0bd0*/  STG.E desc[UR12][R2.64], R14 ;  /* 0x0000000e02007986 */ /* 0x000fe2000c10190c */
[----:B------:R-:W-:Y:S05]  /*0be0*/  EXIT ;  /* 0x000000000000794d */ /* 0x000fea0003800000 */
.L_x_16:
        /* <DEDUP_REMOVED lines=9> */
.L_x_25:


//--------------------- .text._Z8cuda_mulPfS_S_iii --------------------------
	.section	.text._Z8cuda_mulPfS_S_iii,"ax",@progbits
	.align	128
        .global         _Z8cuda_mulPfS_S_iii
        .type           _Z8cuda_mulPfS_S_iii,@function
        .size           _Z8cuda_mulPfS_S_iii,(.L_x_26 - _Z8cuda_mulPfS_S_iii)
        .other          _Z8cuda_mulPfS_S_iii,@"STO_CUDA_ENTRY STV_DEFAULT"
_Z8cuda_mulPfS_S_iii:
.text._Z8cuda_mulPfS_S_iii:
[----:B------:R-:W-:Y:S01]  /*0000*/  LDC R1, c[0x0][0x37c] ;  /* 0x0000df00ff017b82 */ /* 0x000fe20000000800 */
[----:B------:R-:W0:Y:S07]  /*0010*/  S2R R5, SR_TID.X ;  /* 0x0000000000057919 */ /* 0x000e2e0000002100 */
[----:B------:R-:W1:Y:S01]  /*0020*/  LDC R16, c[0x0][0x364] ;  /* 0x0000d900ff107b82 */ /* 0x000e620000000800 */
[----:B------:R-:W2:Y:S01]  /*0030*/  LDCU UR6, c[0x0][0x398] ;  /* 0x00007300ff0677ac */ /* 0x000ea20008000800 */
[----:B------:R-:W1:Y:S06]  /*0040*/  S2R R3, SR_TID.Y ;  /* 0x0000000000037919 */ /* 0x000e6c0000002200 */
[----:B------:R-:W0:Y:S08]  /*0050*/  S2UR UR5, SR_CTAID.X ;  /* 0x00000000000579c3 */ /* 0x000e300000002500 */
[----:B------:R-:W0:Y:S08]  /*0060*/  LDC R0, c[0x0][0x360] ;  /* 0x0000d800ff007b82 */ /* 0x000e300000000800 */
[----:B------:R-:W1:Y:S08]  /*0070*/  S2UR UR4, SR_CTAID.Y ;  /* 0x00000000000479c3 */ /* 0x000e700000002600 */
[----:B------:R-:W3:Y:S01]  /*0080*/  LDC R17, c[0x0][0x3a0] ;  /* 0x0000e800ff117b82 */ /* 0x000ee20000000800 */
[----:B0-----:R-:W-:-:S02]  /*0090*/  IMAD R0, R0, UR5, R5 ;  /* 0x0000000500007c24 */ /* 0x001fc4000f8e0205 */
[----:B-1----:R-:W-:-:S03]  /*00a0*/  IMAD R16, R16, UR4, R3 ;  /* 0x0000000410107c24 */ /* 0x002fc6000f8e0203 */
[----:B---3--:R-:W-:-:S04]  /*00b0*/  ISETP.GE.AND P0, PT, R0, R17, PT ;  /* 0x000000110000720c */ /* 0x008fc80003f06270 */
[----:B--2---:R-:W-:-:S13]  /*00c0*/  ISETP.GE.OR P0, PT, R16, UR6, P0 ;  /* 0x0000000610007c0c */ /* 0x004fda0008706670 */
[----:B------:R-:W-:Y:S05]  /*00d0*/  @P0 EXIT ;  /* 0x000000000000094d */ /* 0x000fea0003800000 */
[----:B------:R-:W0:Y:S01]  /*00e0*/  LDC R19, c[0x0][0x39c] ;  /* 0x0000e700ff137b82 */ /* 0x000e220000000800 */
[----:B------:R-:W1:Y:S01]  /*00f0*/  LDCU.64 UR4, c[0x0][0x358] ;  /* 0x00006b00ff0477ac */ /* 0x000e620008000a00 */
[----:B------:R-:W-:Y:S01]  /*0100*/  HFMA2 R24, -RZ, RZ, 0, 0 ;  /* 0x00000000ff187431 */ /* 0x000fe200000001ff */
[----:B0-----:R-:W-:-:S13]  /*0110*/  ISETP.GE.AND P0, PT, R19, 0x1, PT ;  /* 0x000000011300780c */ /* 0x001fda0003f06270 */
[----:B-1----:R-:W-:Y:S05]  /*0120*/  @!P0 BRA `(.L_x_17) ;  /* 0x0000000400e08947 */ /* 0x002fea0003800000 */
[C---:B------:R-:W-:Y:S01]  /*0130*/  ISETP.GE.U32.AND P1, PT, R19.reuse, 0x8, PT ;  /* 0x000000081300780c */ /* 0x040fe20003f26070 */
[----:B------:R-:W-:Y:S01]  /*0140*/  IMAD R20, R16, R19, RZ ;  /* 0x0000001310147224 */ /* 0x000fe200078e02ff */
[----:B------:R-:W-:Y:S02]  /*0150*/  LOP3.LUT R27, R19, 0x7, RZ, 0xc0, !PT ;  /* 0x00000007131b7812 */ /* 0x000fe400078ec0ff */
[----:B------:R-:W-:Y:S02]  /*0160*/  MOV R24, RZ ;  /* 0x000000ff00187202 */ /* 0x000fe40000000f00 */
[----:B------:R-:W-:Y:S02]  /*0170*/  ISETP.NE.AND P0, PT, R27, RZ, PT ;  /* 0x000000ff1b00720c */ /* 0x000fe40003f05270 */
[----:B------:R-:W-:-:S05]  /*0180*/  MOV R21, RZ ;  /* 0x000000ff00157202 */ /* 0x000fca0000000f00 */
[----:B------:R-:W-:Y:S06]  /*0190*/  @!P1 BRA `(.L_x_18) ;  /* 0x0000000000c49947 */ /* 0x000fec0003800000 */
[----:B------:R-:W0:Y:S01]  /*01a0*/  LDC.64 R2, c[0x0][0x380] ;  /* 0x0000e000ff027b82 */ /* 0x000e220000000a00 */
[----:B------:R-:W-:Y:S02]  /*01b0*/  LOP3.LUT R21, R19, 0x7ffffff8, RZ, 0xc0, !PT ;  /* 0x7ffffff813157812 */ /* 0x000fe400078ec0ff */
[----:B------:R-:W-:Y:S02]  /*01c0*/  MOV R24, RZ ;  /* 0x000000ff00187202 */ /* 0x000fe40000000f00 */
[----:B------:R-:W-:Y:S02]  /*01d0*/  MOV R18, R0 ;  /* 0x0000000000127202 */ /* 0x000fe40000000f00 */
[----:B------:R-:W-:Y:S01]  /*01e0*/  IADD3 R22, PT, PT, -R21, RZ, RZ ;  /* 0x000000ff15167210 */ /* 0x000fe20007ffe1ff */
[----:B0-----:R-:W-:-:S03]  /*01f0*/  IMAD.WIDE.U32 R2, R20, 0x4, R2 ;  /* 0x0000000414027825 */ /* 0x001fc600078e0002 */
[----:B------:R-:W-:-:S04]  /*0200*/  IADD3 R4, P1, PT, R2, 0x10, RZ ;  /* 0x0000001002047810 */ /* 0x000fc80007f3e0ff */
[----:B------:R-:W-:-:S09]  /*0210*/  IADD3.X R5, PT, PT, RZ, R3, RZ, P1, !PT ;  /* 0x00000003ff057210 */ /* 0x000fd20000ffe4ff */
.L_x_19:
[----:B------:R-:W0:Y:S01]  /*0220*/  LDC.64 R14, c[0x0][0x388] ;  /* 0x0000e200ff0e7b82 */ /* 0x000e220000000a00 */
[----:B------:R-:W-:Y:S02]  /*0230*/  MOV R2, R4 ;  /* 0x0000000400027202 */ /* 0x000fe40000000f00 */
[----:B------:R-:W-:-:S05]  /*0240*/  MOV R3, R5 ;  /* 0x0000000500037202 */ /* 0x000fca0000000f00 */
[----:B------:R-:W2:Y:S04]  /*0250*/  LDG.E R25, desc[UR4][R2.64+-0x10] ;  /* 0xfffff00402197981 */ /* 0x000ea8000c1e1900 */
[----:B------:R-:W3:Y:S04]  /*0260*/  LDG.E R23, desc[UR4][R2.64+-0xc] ;  /* 0xfffff40402177981 */ /* 0x000ee8000c1e1900 */
[----:B------:R-:W4:Y:S04]  /*0270*/  LDG.E R29, desc[UR4][R2.64+-0x8] ;  /* 0xfffff804021d7981 */ /* 0x000f28000c1e1900 */
[----:B------:R-:W5:Y:S01]  /*0280*/  LDG.E R28, desc[UR4][R2.64+-0x4] ;  /* 0xfffffc04021c7981 */ /* 0x000f62000c1e1900 */
[----:B0-----:R-:W-:-:S05]  /*0290*/  IMAD.WIDE R14, R18, 0x4, R14 ;  /* 0x00000004120e7825 */ /* 0x001fca00078e020e */
[----:B------:R0:W2:Y:S01]  /*02a0*/  LDG.E R26, desc[UR4][R14.64] ;  /* 0x000000040e1a7981 */ /* 0x0000a2000c1e1900 */
[----:B------:R-:W-:-:S04]  /*02b0*/  IMAD.WIDE R12, R17, 0x4, R14 ;  /* 0x00000004110c7825 */ /* 0x000fc800078e020e */
[C---:B------:R-:W-:Y:S02]  /*02c0*/  IMAD.WIDE R4, R17.reuse, 0x4, R12 ;  /* 0x0000000411047825 */ /* 0x040fe400078e020c */
[----:B------:R-:W3:Y:S02]  /*02d0*/  LDG.E R12, desc[UR4][R12.64] ;  /* 0x000000040c0c7981 */ /* 0x000ee4000c1e1900 */
[C---:B------:R-:W-:Y:S02]  /*02e0*/  IMAD.WIDE R8, R17.reuse, 0x4, R4 ;  /* 0x0000000411087825 */ /* 0x040fe400078e0204 */
[----:B------:R-:W4:Y:S02]  /*02f0*/  LDG.E R4, desc[UR4][R4.64] ;  /* 0x0000000404047981 */ /* 0x000f24000c1e1900 */
[C---:B------:R-:W-:Y:S02]  /*0300*/  IMAD.WIDE R6, R17.reuse, 0x4, R8 ;  /* 0x0000000411067825 */ /* 0x040fe400078e0208 */
[----:B------:R-:W5:Y:S02]  /*0310*/  LDG.E R8, desc[UR4][R8.64] ;  /* 0x0000000408087981 */ /* 0x000f64000c1e1900 */
[----:B------:R-:W-:-:S02]  /*0320*/  IMAD.WIDE R10, R17, 0x4, R6 ;  /* 0x00000004110a7825 */ /* 0x000fc400078e0206 */
[----:B------:R-:W5:Y:S04]  /*0330*/  LDG.E R5, desc[UR4][R2.64] ;  /* 0x0000000402057981 */ /* 0x000f68000c1e1900 */
[----:B------:R-:W5:Y:S01]  /*0340*/  LDG.E R6, desc[UR4][R6.64] ;  /* 0x0000000406067981 */ /* 0x000f62000c1e1900 */
[----:B0-----:R-:W-:-:S03]  /*0350*/  IMAD.WIDE R14, R17, 0x4, R10 ;  /* 0x00000004110e7825 */ /* 0x001fc600078e020a */
[----:B------:R-:W5:Y:S04]  /*0360*/  LDG.E R10, desc[UR4][R10.64] ;  /* 0x000000040a0a7981 */ /* 0x000f68000c1e1900 */
[----:B------:R-:W5:Y:S04]  /*0370*/  LDG.E R13, desc[UR4][R14.64] ;  /* 0x000000040e0d7981 */ /* 0x000f68000c1e1900 */
[----:B------:R-:W5:Y:S04]  /*0380*/  LDG.E R7, desc[UR4][R2.64+0x4] ;  /* 0x0000040402077981 */ /* 0x000f68000c1e1900 */
[----:B------:R-:W5:Y:S01]  /*0390*/  LDG.E R9, desc[UR4][R2.64+0xc] ;  /* 0x00000c0402097981 */ /* 0x000f62000c1e1900 */
[----:B--2---:R-:W-:Y:S01]  /*03a0*/  FFMA R26, R25, R26, R24 ;  /* 0x0000001a191a7223 */ /* 0x004fe20000000018 */
[----:B------:R-:W-:-:S02]  /*03b0*/  IMAD.WIDE R24, R17, 0x4, R14 ;  /* 0x0000000411187825 */ /* 0x000fc400078e020e */
[----:B------:R-:W2:Y:S04]  /*03c0*/  LDG.E R14, desc[UR4][R2.64+0x8] ;  /* 0x00000804020e7981 */ /* 0x000ea8000c1e1900 */
[----:B------:R-:W2:Y:S01]  /*03d0*/  LDG.E R24, desc[UR4][R24.64] ;  /* 0x0000000418187981 */ /* 0x000ea2000c1e1900 */
[----:B---3--:R-:W-:Y:S01]  /*03e0*/  FFMA R12, R23, R12, R26 ;  /* 0x0000000c170c7223 */ /* 0x008fe2000000001a */
[----:B------:R-:W-:-:S03]  /*03f0*/  IADD3 R22, PT, PT, R22, 0x8, RZ ;  /* 0x0000000816167810 */ /* 0x000fc60007ffe0ff */
[----:B----4-:R-:W-:Y:S01]  /*0400*/  FFMA R29, R29, R4, R12 ;  /* 0x000000041d1d7223 */ /* 0x010fe2000000000c */
[----:B------:R-:W-:-:S03]  /*0410*/  ISETP.NE.AND P1, PT, R22, RZ, PT ;  /* 0x000000ff1600720c */ /* 0x000fc60003f25270 */
[----:B-----5:R-:W-:Y:S01]  /*0420*/  FFMA R8, R28, R8, R29 ;  /* 0x000000081c087223 */ /* 0x020fe2000000001d */
[----:B------:R-:W-:-:S03]  /*0430*/  IADD3 R4, P2, PT, R2, 0x20, RZ ;  /* 0x0000002002047810 */ /* 0x000fc60007f5e0ff */
[----:B------:R-:W-:Y:S01]  /*0440*/  FFMA R6, R5, R6, R8 ;  /* 0x0000000605067223 */ /* 0x000fe20000000008 */
[----:B------:R-:W-:Y:S02]  /*0450*/  IADD3.X R5, PT, PT, RZ, R3, RZ, P2, !PT ;  /* 0x00000003ff057210 */ /* 0x000fe400017fe4ff */
[----:B------:R-:W-:Y:S01]  /*0460*/  LEA R18, R17, R18, 0x3 ;  /* 0x0000001211127211 */ /* 0x000fe200078e18ff */
[----:B------:R-:W-:-:S04]  /*0470*/  FFMA R7, R7, R10, R6 ;  /* 0x0000000a07077223 */ /* 0x000fc80000000006 */
[----:B--2---:R-:W-:-:S04]  /*0480*/  FFMA R14, R14, R13, R7 ;  /* 0x0000000d0e0e7223 */ /* 0x004fc80000000007 */
[----:B------:R-:W-:Y:S01]  /*0490*/  FFMA R24, R9, R24, R14 ;  /* 0x0000001809187223 */ /* 0x000fe2000000000e */
[----:B------:R-:W-:Y:S06]  /*04a0*/  @P1 BRA `(.L_x_19) ;  /* 0xfffffffc005c1947 */ /* 0x000fec000383ffff */
.L_x_18:
[----:B------:R-:W-:Y:S05]  /*04b0*/  @!P0 BRA `(.L_x_17) ;  /* 0x0000000000fc8947 */ /* 0x000fea0003800000 */
[----:B------:R-:W-:Y:S02]  /*04c0*/  ISETP.GE.U32.AND P1, PT, R27, 0x4, PT ;  /* 0x000000041b00780c */ /* 0x000fe40003f26070 */
[----:B------:R-:W-:-:S04]  /*04d0*/  LOP3.LUT R14, R19, 0x3, RZ, 0xc0, !PT ;  /* 0x00000003130e7812 */ /* 0x000fc800078ec0ff */
[----:B------:R-:W-:-:S07]  /*04e0*/  ISETP.NE.AND P0, PT, R14, RZ, PT ;  /* 0x000000ff0e00720c */ /* 0x000fce0003f05270 */
[----:B------:R-:W-:Y:S06]  /*04f0*/  @!P1 BRA `(.L_x_20) ;  /* 0x00000000006c9947 */ /* 0x000fec0003800000 */
[----:B------:R-:W0:Y:S01]  /*0500*/  LDC.64 R4, c[0x0][0x388] ;  /* 0x0000e200ff047b82 */ /* 0x000e220000000a00 */
[----:B------:R-:W1:Y:S01]  /*0510*/  LDCU.64 UR6, c[0x0][0x380] ;  /* 0x00007000ff0677ac */ /* 0x000e620008000a00 */
[----:B------:R-:W-:Y:S01]  /*0520*/  IMAD R7, R21, R17, R0 ;  /* 0x0000001115077224 */ /* 0x000fe200078e0200 */
[CC--:B------:R-:W-:Y:S02]  /*0530*/  IADD3 R3, PT, PT, R20.reuse, R21.reuse, RZ ;  /* 0x0000001514037210 */ /* 0x0c0fe40007ffe0ff */
[----:B------:R-:W-:-:S03]  /*0540*/  IADD3 R8, P1, PT, R20, R21, RZ ;  /* 0x0000001514087210 */ /* 0x000fc60007f3e0ff */
[----:B------:R-:W2:Y:S01]  /*0550*/  LDC.64 R12, c[0x0][0x380] ;  /* 0x0000e000ff0c7b82 */ /* 0x000ea20000000a00 */
[----:B0-----:R-:W-:-:S04]  /*0560*/  IMAD.WIDE R4, R7, 0x4, R4 ;  /* 0x0000000407047825 */ /* 0x001fc800078e0204 */
[----:B------:R-:W-:Y:S02]  /*0570*/  IMAD.WIDE R6, R17, 0x4, R4 ;  /* 0x0000000411067825 */ /* 0x000fe400078e0204 */
[----:B------:R-:W3:Y:S02]  /*0580*/  LDG.E R4, desc[UR4][R4.64] ;  /* 0x0000000404047981 */ /* 0x000ee4000c1e1900 */
[----:B--2---:R-:W-:Y:S01]  /*0590*/  IMAD.WIDE.U32 R12, R3, 0x4, R12 ;  /* 0x00000004030c7825 */ /* 0x004fe200078e000c */
[----:B------:R-:W-:Y:S02]  /*05a0*/  IADD3.X R3, PT, PT, RZ, RZ, RZ, P1, !PT ;  /* 0x000000ffff037210 */ /* 0x000fe40000ffe4ff */
[----:B-1----:R-:W-:-:S03]  /*05b0*/  LEA R2, P1, R8, UR6, 0x2 ;  /* 0x0000000608027c11 */ /* 0x002fc6000f8210ff */
[----:B------:R-:W3:Y:S01]  /*05c0*/  LDG.E R13, desc[UR4][R12.64] ;  /* 0x000000040c0d7981 */ /* 0x000ee2000c1e1900 */
[----:B------:R-:W-:Y:S01]  /*05d0*/  LEA.HI.X R3, R8, UR7, R3, 0x2, P1 ;  /* 0x0000000708037c11 */ /* 0x000fe200088f1403 */
[C---:B------:R-:W-:Y:S02]  /*05e0*/  IMAD.WIDE R8, R17.reuse, 0x4, R6 ;  /* 0x0000000411087825 */ /* 0x040fe400078e0206 */
[----:B------:R-:W2:Y:S04]  /*05f0*/  LDG.E R6, desc[UR4][R6.64] ;  /* 0x0000000406067981 */ /* 0x000ea8000c1e1900 */
[----:B------:R-:W2:Y:S01]  /*0600*/  LDG.E R15, desc[UR4][R2.64+0x4] ;  /* 0x00000404020f7981 */ /* 0x000ea2000c1e1900 */
[----:B------:R-:W-:-:S03]  /*0610*/  IMAD.WIDE R10, R17, 0x4, R8 ;  /* 0x00000004110a7825 */ /* 0x000fc600078e0208 */
[----:B------:R-:W4:Y:S04]  /*0620*/  LDG.E R22, desc[UR4][R8.64] ;  /* 0x0000000408167981 */ /* 0x000f28000c1e1900 */
[----:B------:R-:W4:Y:S04]  /*0630*/  LDG.E R18, desc[UR4][R2.64+0x8] ;  /* 0x0000080402127981 */ /* 0x000f28000c1e1900 */
[----:B------:R-:W5:Y:S04]  /*0640*/  LDG.E R26, desc[UR4][R2.64+0xc] ;  /* 0x00000c04021a7981 */ /* 0x000f68000c1e1900 */
[----:B------:R-:W5:Y:S01]  /*0650*/  LDG.E R10, desc[UR4][R10.64] ;  /* 0x000000040a0a7981 */ /* 0x000f62000c1e1900 */
[----:B------:R-:W-:Y:S01]  /*0660*/  IADD3 R21, PT, PT, R21, 0x4, RZ ;  /* 0x0000000415157810 */ /* 0x000fe20007ffe0ff */
[----:B---3--:R-:W-:-:S04]  /*0670*/  FFMA R24, R13, R4, R24 ;  /* 0x000000040d187223 */ /* 0x008fc80000000018 */
[----:B--2---:R-:W-:-:S04]  /*0680*/  FFMA R15, R15, R6, R24 ;  /* 0x000000060f0f7223 */ /* 0x004fc80000000018 */
[----:B----4-:R-:W-:-:S04]  /*0690*/  FFMA R15, R18, R22, R15 ;  /* 0x00000016120f7223 */ /* 0x010fc8000000000f */
[----:B-----5:R-:W-:-:S07]  /*06a0*/  FFMA R24, R26, R10, R15 ;  /* 0x0000000a1a187223 */ /* 0x020fce000000000f */
.L_x_20:
[----:B------:R-:W-:Y:S05]  /*06b0*/  @!P0 BRA `(.L_x_17) ;  /* 0x00000000007c8947 */ /* 0x000fea0003800000 */
[----:B------:R-:W-:Y:S01]  /*06c0*/  ISETP.NE.AND P1, PT, R14, 0x1, PT ;  /* 0x000000010e00780c */ /* 0x000fe20003f25270 */
[----:B------:R-:W0:Y:S01]  /*06d0*/  LDC.64 R10, c[0x0][0x380] ;  /* 0x0000e000ff0a7b82 */ /* 0x000e220000000a00 */
[----:B------:R-:W-:-:S04]  /*06e0*/  LOP3.LUT R19, R19, 0x1, RZ, 0xc0, !PT ;  /* 0x0000000113137812 */ /* 0x000fc800078ec0ff */
[----:B------:R-:W-:-:S03]  /*06f0*/  ISETP.NE.U32.AND P0, PT, R19, 0x1, PT ;  /* 0x000000011300780c */ /* 0x000fc60003f05070 */
[----:B------:R-:W1:Y:S04]  /*0700*/  LDC.64 R8, c[0x0][0x388] ;  /* 0x0000e200ff087b82 */ /* 0x000e680000000a00 */
[CC--:B------:R-:W-:Y:S02]  /*0710*/  @P1 IADD3 R13, PT, PT, R20.reuse, R21.reuse, RZ ;  /* 0x00000015140d1210 */ /* 0x0c0fe40007ffe0ff */
[----:B------:R-:W-:Y:S02]  /*0720*/  @P1 IADD3 R12, P2, PT, R20, R21, RZ ;  /* 0x00000015140c1210 */ /* 0x000fe40007f5e0ff */
[----:B------:R-:W2:Y:S02]  /*0730*/  @P1 LDC.64 R2, c[0x0][0x380] ;  /* 0x0000e000ff021b82 */ /* 0x000ea40000000a00 */
[----:B------:R-:W-:-:S06]  /*0740*/  @P1 IADD3.X R14, PT, PT, RZ, RZ, RZ, P2, !PT ;  /* 0x000000ffff0e1210 */ /* 0x000fcc00017fe4ff */
[----:B------:R-:W3:Y:S01]  /*0750*/  LDC.64 R4, c[0x0][0x380] ;  /* 0x0000e000ff047b82 */ /* 0x000ee20000000a00 */
[----:B0-----:R-:W-:-:S04]  /*0760*/  @P1 IMAD.WIDE.U32 R10, R13, 0x4, R10 ;  /* 0x000000040d0a1825 */ /* 0x001fc800078e000a */
[C---:B------:R-:W-:Y:S01]  /*0770*/  @P1 IMAD R13, R21.reuse, R17, R0 ;  /* 0x00000011150d1224 */ /* 0x040fe200078e0200 */
[----:B------:R-:W-:Y:S01]  /*0780*/  @P1 IADD3 R21, PT, PT, R21, 0x2, RZ ;  /* 0x0000000215151810 */ /* 0x000fe20007ffe0ff */
[----:B------:R-:W4:Y:S01]  /*0790*/  @P1 LDG.E R11, desc[UR4][R10.64] ;  /* 0x000000040a0b1981 */ /* 0x000f22000c1e1900 */
[----:B------:R-:W0:Y:S01]  /*07a0*/  LDC.64 R6, c[0x0][0x388] ;  /* 0x0000e200ff067b82 */ /* 0x000e220000000a00 */
[----:B-1----:R-:W-:Y:S01]  /*07b0*/  @P1 IMAD.WIDE R8, R13, 0x4, R8 ;  /* 0x000000040d081825 */ /* 0x002fe200078e0208 */
[----:B------:R-:W-:Y:S02]  /*07c0*/  @!P0 IADD3 R15, PT, PT, R20, R21, RZ ;  /* 0x00000015140f8210 */ /* 0x000fe40007ffe0ff */
[----:B--2---:R-:W-:Y:S01]  /*07d0*/  @P1 LEA R2, P2, R12, R2, 0x2 ;  /* 0x000000020c021211 */ /* 0x004fe200078410ff */
[----:B------:R-:W-:-:S03]  /*07e0*/  @!P0 IMAD R21, R21, R17, R0 ;  /* 0x0000001115158224 */ /* 0x000fc600078e0200 */
[----:B------:R-:W-:Y:S01]  /*07f0*/  @P1 LEA.HI.X R3, R12, R3, R14, 0x2, P2 ;  /* 0x000000030c031211 */ /* 0x000fe200010f140e */
[----:B------:R-:W-:Y:S01]  /*0800*/  @P1 IMAD.WIDE R12, R17, 0x4, R8 ;  /* 0x00000004110c1825 */ /* 0x000fe200078e0208 */
[----:B------:R-:W4:Y:S03]  /*0810*/  @P1 LDG.E R14, desc[UR4][R8.64] ;  /* 0x00000004080e1981 */ /* 0x000f26000c1e1900 */
[----:B---3--:R-:W-:Y:S01]  /*0820*/  @!P0 IMAD.WIDE.U32 R4, R15, 0x4, R4 ;  /* 0x000000040f048825 */ /* 0x008fe200078e0004 */
[----:B------:R-:W2:Y:S04]  /*0830*/  @P1 LDG.E R2, desc[UR4][R2.64+0x4] ;  /* 0x0000040402021981 */ /* 0x000ea8000c1e1900 */
[----:B------:R-:W2:Y:S01]  /*0840*/  @P1 LDG.E R12, desc[UR4][R12.64] ;  /* 0x000000040c0c1981 */ /* 0x000ea2000c1e1900 */
[----:B0-----:R-:W-:-:S03]  /*0850*/  @!P0 IMAD.WIDE R6, R21, 0x4, R6 ;  /* 0x0000000415068825 */ /* 0x001fc600078e0206 */
[----:B------:R-:W3:Y:S04]  /*0860*/  @!P0 LDG.E R5, desc[UR4][R4.64] ;  /* 0x0000000404058981 */ /* 0x000ee8000c1e1900 */
[----:B------:R-:W3:Y:S01]  /*0870*/  @!P0 LDG.E R6, desc[UR4][R6.64] ;  /* 0x0000000406068981 */ /* 0x000ee2000c1e1900 */
[----:B----4-:R-:W-:-:S04]  /*0880*/  @P1 FFMA R11, R11, R14, R24 ;  /* 0x0000000e0b0b1223 */ /* 0x010fc80000000018 */
[----:B--2---:R-:W-:-:S04]  /*0890*/  @P1 FFMA R24, R2, R12, R11 ;  /* 0x0000000c02181223 */ /* 0x004fc8000000000b */
[----:B---3--:R-:W-:-:S07]  /*08a0*/  @!P0 FFMA R24, R5, R6, R24 ;  /* 0x0000000605188223 */ /* 0x008fce0000000018 */
.L_x_17:
[----:B------:R-:W0:Y:S01]  /*08b0*/  LDC.64 R2, c[0x0][0x390] ;  /* 0x0000e400ff027b82 */ /* 0x000e220000000a00 */
[----:B------:R-:W-:-:S04]  /*08c0*/  IMAD R17, R16, R17, R0 ;  /* 0x0000001110117224 */ /* 0x000fc800078e0200 */
[----:B0-----:R-:W-:-:S05]  /*08d0*/  IMAD.WIDE R2, R17, 0x4, R2 ;  /* 0x0000000411027825 */ /* 0x001fca00078e0202 */
[----:B------:R-:W-:Y:S01]  /*08e0*/  STG.E desc[UR4][R2.64], R24 ;  /* 0x0000001802007986 */ /* 0x000fe2000c101904 */
[----:B------:R-:W-:Y:S05]  /*08f0*/  EXIT ;  /* 0x000000000000794d */ /* 0x000fea0003800000 */
.L_x_21:
        /* <DEDUP_REMOVED lines=16> */
.L_x_26:


//--------------------- .nv.shared._Z27cuda_mul_bt_tiled_coarsenedPfS_S_iii --------------------------
	.section	.nv.shared._Z27cuda_mul_bt_tiled_coarsenedPfS_S_iii,"aw",@nobits
	.sectionflags	@""
	.align	4
.nv.shared._Z27cuda_mul_bt_tiled_coarsenedPfS_S_iii:
	.zero		9216


//--------------------- .nv.shared.reserved.0     --------------------------
	.section	.nv.shared.reserved.0,"aw",@nobits
	.weak		__nv_reservedSMEM_offset_0_alias
	.size		__nv_reservedSMEM_offset_0_alias, 0, 64
	.other		__nv_reservedSMEM_offset_0_alias,@"STO_CUDA_RESERVED_SHARED STV_DEFAULT"
__nv_reservedSMEM_offset_0_alias:
	.zero		0
	.zero		64


//--------------------- .nv.shared._Z17cuda_mul_bt_tiledPfS_S_iii --------------------------
	.section	.nv.shared._Z17cuda_mul_bt_tiledPfS_S_iii,"aw",@nobits
	.sectionflags	@""
	.align	4
.nv.shared._Z17cuda_mul_bt_tiledPfS_S_iii:
	.zero		9216


//--------------------- .nv.shared._Z14cuda_mul_tiledPfS_S_iii --------------------------
	.section	.nv.shared._Z14cuda_mul_tiledPfS_S_iii,"aw",@nobits
	.sectionflags	@""
	.align	4
.nv.shared._Z14cuda_mul_tiledPfS_S_iii:
	.zero		9216


//--------------------- .nv.constant0._Z27cuda_mul_bt_tiled_coarsenedPfS_S_iii --------------------------
	.section	.nv.constant0._Z27cuda_mul_bt_tiled_coarsenedPfS_S_iii,"a",@progbits
	.sectionflags	@""
	.align	4
.nv.constant0._Z27cuda_mul_bt_tiled_coarsenedPfS_S_iii:
	.zero		932


//--------------------- .nv.constant0._Z17cuda_mul_bt_tiledPfS_S_iii --------------------------
	.section	.nv.constant0._Z17cuda_mul_bt_tiledPfS_S_iii,"a",@progbits
	.sectionflags	@""
	.align	4
.nv.constant0._Z17cuda_mul_bt_tiledPfS_S_iii:
	.zero		932


//--------------------- .nv.constant0._Z14cuda_mul_tiledPfS_S_iii --------------------------
	.section	.nv.constant0._Z14cuda_mul_tiledPfS_S_iii,"a",@progbits
	.sectionflags	@""
	.align	4
.nv.constant0._Z14cuda_mul_tiledPfS_S_iii:
	.zero		932


//--------------------- .nv.constant0._Z11cuda_mul_btPfS_S_iii --------------------------
	.section	.nv.constant0._Z11cuda_mul_btPfS_S_iii,"a",@progbits
	.sectionflags	@""
	.align	4
.nv.constant0._Z11cuda_mul_btPfS_S_iii:
	.zero		932


//--------------------- .nv.constant0._Z8cuda_mulPfS_S_iii --------------------------
	.section	.nv.constant0._Z8cuda_mulPfS_S_iii,"a",@progbits
	.sectionflags	@""
	.align	4
.nv.constant0._Z8cuda_mulPfS_S_iii:
	.zero		932


//--------------------- SYMBOLS --------------------------

	.type		.nv.reservedSmem.offset0,@object
	.size		.nv.reservedSmem.offset0,0x4
	.type		.nv.reservedSmem.cap,@object
	.size		.nv.reservedSmem.cap,0x4
